//
// Generated by NVIDIA NVVM Compiler
//
// Compiler Build ID: CL-36424714
// Cuda compilation tools, release 13.0, V13.0.88
// Based on NVVM 20.0.0
//

.version 9.0
.target sm_100
.address_size 64

	// .globl	__kernel__splat_tiled_bwd_diff
// collected_idx_0 has been demoted
.shared .align 8 .b8 collected_splats_0[12288];

.visible .entry __kernel__splat_tiled_bwd_diff(
	.param .align 8 .b8 __kernel__splat_tiled_bwd_diff_param_0[56],
	.param .align 8 .b8 __kernel__splat_tiled_bwd_diff_param_1[56],
	.param .align 8 .b8 __kernel__splat_tiled_bwd_diff_param_2[112],
	.param .align 8 .b8 __kernel__splat_tiled_bwd_diff_param_3[112],
	.param .align 8 .b8 __kernel__splat_tiled_bwd_diff_param_4[112],
	.param .align 8 .b8 __kernel__splat_tiled_bwd_diff_param_5[112],
	.param .align 8 .b8 __kernel__splat_tiled_bwd_diff_param_6[112],
	.param .align 8 .b8 __kernel__splat_tiled_bwd_diff_param_7[56],
	.param .u32 __kernel__splat_tiled_bwd_diff_param_8,
	.param .u32 __kernel__splat_tiled_bwd_diff_param_9,
	.param .u32 __kernel__splat_tiled_bwd_diff_param_10,
	.param .u32 __kernel__splat_tiled_bwd_diff_param_11
)
{
	.reg .pred 	%p<25>;
	.reg .b16 	%rs<49>;
	.reg .b32 	%r<333>;
	.reg .b32 	%f<250>;
	.reg .b64 	%rd<136>;
	// demoted variable
	.shared .align 4 .b8 collected_idx_0[1024];
	ld.param.u64 	%rd26, [__kernel__splat_tiled_bwd_diff_param_6+56];
	ld.param.u64 	%rd25, [__kernel__splat_tiled_bwd_diff_param_6];
	ld.param.u64 	%rd24, [__kernel__splat_tiled_bwd_diff_param_5+56];
	ld.param.u64 	%rd23, [__kernel__splat_tiled_bwd_diff_param_5];
	ld.param.u64 	%rd22, [__kernel__splat_tiled_bwd_diff_param_4+56];
	ld.param.u64 	%rd21, [__kernel__splat_tiled_bwd_diff_param_4];
	ld.param.u64 	%rd20, [__kernel__splat_tiled_bwd_diff_param_3+56];
	ld.param.u64 	%rd19, [__kernel__splat_tiled_bwd_diff_param_3];
	ld.param.u64 	%rd18, [__kernel__splat_tiled_bwd_diff_param_2+56];
	ld.param.u64 	%rd17, [__kernel__splat_tiled_bwd_diff_param_2];
	ld.param.u32 	%r13, [__kernel__splat_tiled_bwd_diff_param_0+8];
	ld.param.u64 	%rd4, [__kernel__splat_tiled_bwd_diff_param_7];
	ld.param.u64 	%rd27, [__kernel__splat_tiled_bwd_diff_param_0];
	ld.param.u64 	%rd28, [__kernel__splat_tiled_bwd_diff_param_1];
	ld.param.v2.u32 	{%r242, %r243}, [__kernel__splat_tiled_bwd_diff_param_1+8];
	ld.param.v2.u32 	{%r92, %r93}, [__kernel__splat_tiled_bwd_diff_param_2+64];
	ld.param.v2.u32 	{%r81, %r82}, [__kernel__splat_tiled_bwd_diff_param_2+8];
	ld.param.v2.u32 	{%r116, %r117}, [__kernel__splat_tiled_bwd_diff_param_3+72];
	ld.param.v2.u32 	{%r114, %r115}, [__kernel__splat_tiled_bwd_diff_param_3+64];
	ld.param.v2.u32 	{%r105, %r106}, [__kernel__splat_tiled_bwd_diff_param_3+16];
	ld.param.v2.u32 	{%r103, %r104}, [__kernel__splat_tiled_bwd_diff_param_3+8];
	ld.param.v2.u32 	{%r136, %r137}, [__kernel__splat_tiled_bwd_diff_param_4+64];
	ld.param.v2.u32 	{%r125, %r126}, [__kernel__splat_tiled_bwd_diff_param_4+8];
	ld.param.v2.u32 	{%r158, %r159}, [__kernel__splat_tiled_bwd_diff_param_5+64];
	ld.param.v2.u32 	{%r147, %r148}, [__kernel__splat_tiled_bwd_diff_param_5+8];
	ld.param.v2.u32 	{%r182, %r183}, [__kernel__splat_tiled_bwd_diff_param_6+72];
	ld.param.v2.u32 	{%r180, %r181}, [__kernel__splat_tiled_bwd_diff_param_6+64];
	ld.param.v2.u32 	{%r171, %r172}, [__kernel__splat_tiled_bwd_diff_param_6+16];
	ld.param.v2.u32 	{%r169, %r170}, [__kernel__splat_tiled_bwd_diff_param_6+8];
	ld.param.v2.u32 	{%r175, %r176}, [__kernel__splat_tiled_bwd_diff_param_6+32];
	ld.param.v2.u32 	{%r173, %r174}, [__kernel__splat_tiled_bwd_diff_param_6+24];
	ld.param.v2.u32 	{%r14, %r15}, [__kernel__splat_tiled_bwd_diff_param_7+8];
	ld.param.u32 	%r244, [__kernel__splat_tiled_bwd_diff_param_9];
	ld.param.u32 	%r245, [__kernel__splat_tiled_bwd_diff_param_10];
	ld.param.u32 	%r246, [__kernel__splat_tiled_bwd_diff_param_11];
	cvta.to.global.u64 	%rd29, %rd28;
	mov.u32 	%r247, %ctaid.x;
	mov.u32 	%r248, %ctaid.y;
	mov.u32 	%r249, %ntid.x;
	mov.u32 	%r250, %ntid.y;
	mov.u32 	%r251, %tid.x;
	mov.u32 	%r252, %tid.y;
	mad.lo.s32 	%r1, %r247, %r249, %r251;
	mad.lo.s32 	%r253, %r248, %r250, %r252;
	mad.lo.s32 	%r254, %r244, %r248, %r247;
	mul.lo.s32 	%r255, %r254, %r242;
	cvt.u64.u32 	%rd30, %r255;
	add.s64 	%rd31, %rd29, %rd30;
	ld.global.u32 	%r3, [%rd31];
	cvt.u64.u32 	%rd32, %r243;
	add.s64 	%rd33, %rd31, %rd32;
	ld.global.u32 	%r4, [%rd33];
	setp.lt.u32 	%p2, %r1, %r175;
	setp.lt.u32 	%p3, %r253, %r174;
	and.pred  	%p1, %p2, %p3;
	cvta.to.global.u64 	%rd3, %rd27;
	cvt.rn.f32.u32 	%f1, %r1;
	cvt.rn.f32.u32 	%f2, %r253;
	mul.lo.s32 	%r16, %r246, %r245;
	sub.s32 	%r331, %r4, %r3;
	add.s32 	%r256, %r16, %r331;
	add.s32 	%r257, %r256, -1;
	div.u32 	%r18, %r257, %r16;
	mad.lo.s32 	%r19, %r252, %r249, %r251;
	setp.lt.s32 	%p4, %r18, 1;
	mov.u32 	%r258, collected_splats_0;
	mad.lo.s32 	%r20, %r19, 48, %r258;
	mov.b32 	%r322, 0;
	mov.f32 	%f230, 0f00000000;
	mov.f32 	%f229, 0f3F800000;
	mov.f32 	%f231, %f230;
	mov.f32 	%f232, %f230;
	@%p4 bra 	$L__BB0_11;
	selp.u16 	%rs48, 1, 0, %p1;
	add.s32 	%r21, %r3, %r19;
	cvta.to.global.u64 	%rd5, %rd17;
	shl.b32 	%r24, %r82, 1;
	cvta.to.global.u64 	%rd6, %rd23;
	shl.b32 	%r27, %r148, 1;
	cvta.to.global.u64 	%rd7, %rd21;
	cvta.to.global.u64 	%rd8, %rd19;
	cvt.rn.f32.s32 	%f3, %r175;
	cvt.rn.f32.s32 	%f4, %r174;
	mov.f32 	%f229, 0f3F800000;
	mov.f32 	%f232, 0f00000000;
	mov.b32 	%r322, 0;
	mov.u32 	%r318, %r331;
	mov.u32 	%r319, %r322;
	mov.f32 	%f231, %f232;
	mov.f32 	%f230, %f232;
$L__BB0_2:
	mov.u16 	%rs2, %rs48;
	min.u32 	%r260, %r318, %r16;
	max.u32 	%r35, %r260, 1;
	bar.sync 	0;
	mad.lo.s32 	%r36, %r319, %r16, %r21;
	setp.ge.u32 	%p5, %r36, %r4;
	@%p5 bra 	$L__BB0_4;
	cvt.u64.u32 	%rd34, %r105;
	cvt.u64.u32 	%rd35, %r104;
	cvt.u64.u32 	%rd36, %r27;
	cvt.u64.u32 	%rd37, %r148;
	cvt.u64.u32 	%rd38, %r24;
	cvt.u64.u32 	%rd39, %r82;
	mul.lo.s32 	%r261, %r36, %r13;
	cvt.u64.u32 	%rd40, %r261;
	add.s64 	%rd41, %rd3, %rd40;
	ld.global.u32 	%r262, [%rd41];
	mul.lo.s32 	%r263, %r262, %r81;
	cvt.u64.u32 	%rd42, %r263;
	add.s64 	%rd43, %rd5, %rd42;
	ld.global.f32 	%f75, [%rd43];
	add.s64 	%rd44, %rd43, %rd39;
	ld.global.f32 	%f76, [%rd44];
	add.s64 	%rd45, %rd43, %rd38;
	ld.global.f32 	%f77, [%rd45];
	mul.lo.s32 	%r264, %r262, %r147;
	cvt.u64.u32 	%rd46, %r264;
	add.s64 	%rd47, %rd6, %rd46;
	ld.global.f32 	%f78, [%rd47];
	add.s64 	%rd48, %rd47, %rd37;
	ld.global.f32 	%f79, [%rd48];
	add.s64 	%rd49, %rd47, %rd36;
	ld.global.f32 	%f80, [%rd49];
	mul.lo.s32 	%r265, %r262, %r125;
	cvt.u64.u32 	%rd50, %r265;
	add.s64 	%rd51, %rd7, %rd50;
	ld.global.f32 	%f81, [%rd51];
	mul.lo.s32 	%r266, %r262, %r103;
	cvt.u64.u32 	%rd52, %r266;
	add.s64 	%rd53, %rd8, %rd52;
	ld.global.f32 	%f82, [%rd53];
	add.s64 	%rd54, %rd53, %rd35;
	ld.global.f32 	%f83, [%rd54];
	add.s64 	%rd55, %rd53, %rd34;
	ld.global.f32 	%f84, [%rd55];
	add.s64 	%rd56, %rd55, %rd35;
	ld.global.f32 	%f85, [%rd56];
	st.shared.v2.f32 	[%r20], {%f75, %f76};
	st.shared.v2.f32 	[%r20+8], {%f77, %f78};
	st.shared.v2.f32 	[%r20+16], {%f79, %f80};
	st.shared.f32 	[%r20+24], %f81;
	st.shared.v2.f32 	[%r20+32], {%f82, %f83};
	st.shared.v2.f32 	[%r20+40], {%f84, %f85};
$L__BB0_4:
	bar.sync 	0;
	and.b16  	%rs45, %rs2, 255;
	setp.eq.s16 	%p6, %rs45, 0;
	mov.b16 	%rs44, 0;
	mov.u16 	%rs48, %rs44;
	@%p6 bra 	$L__BB0_10;
	setp.eq.s32 	%p7, %r318, 0;
	mov.u16 	%rs48, %rs2;
	@%p7 bra 	$L__BB0_10;
	add.s32 	%r37, %r322, %r35;
	mov.b32 	%r321, 0;
	mov.u32 	%r320, %r322;
	mov.f32 	%f225, %f229;
	mov.f32 	%f226, %f230;
	mov.f32 	%f227, %f231;
	mov.f32 	%f228, %f232;
$L__BB0_7:
	mov.u32 	%r268, collected_splats_0;
	mad.lo.s32 	%r269, %r321, 48, %r268;
	ld.shared.v2.f32 	{%f86, %f87}, [%r269];
	ld.shared.f32 	%f13, [%r269+12];
	ld.shared.v2.f32 	{%f14, %f15}, [%r269+16];
	ld.shared.f32 	%f88, [%r269+24];
	ld.shared.v2.f32 	{%f89, %f90}, [%r269+32];
	ld.shared.v2.f32 	{%f91, %f92}, [%r269+40];
	add.f32 	%f93, %f86, 0f3F800000;
	fma.rn.f32 	%f94, %f93, %f3, 0fBF800000;
	fma.rn.f32 	%f95, %f94, 0fBF000000, %f1;
	add.f32 	%f96, %f87, 0f3F800000;
	fma.rn.f32 	%f97, %f96, %f4, 0fBF800000;
	fma.rn.f32 	%f98, %f97, 0fBF000000, %f2;
	mul.f32 	%f99, %f95, %f89;
	mul.f32 	%f100, %f98, %f92;
	mul.f32 	%f101, %f98, %f100;
	fma.rn.f32 	%f102, %f95, %f99, %f101;
	add.f32 	%f103, %f90, %f91;
	mul.f32 	%f104, %f95, %f103;
	fma.rn.f32 	%f105, %f98, %f104, %f102;
	mul.f32 	%f106, %f105, 0fBF000000;
	fma.rn.f32 	%f107, %f106, 0f3BBB989D, 0f3F000000;
	cvt.sat.f32.f32 	%f108, %f107;
	mov.f32 	%f109, 0f4B400001;
	mov.f32 	%f110, 0f437C0000;
	fma.rm.f32 	%f111, %f108, %f110, %f109;
	add.f32 	%f112, %f111, 0fCB40007F;
	neg.f32 	%f113, %f112;
	fma.rn.f32 	%f114, %f106, 0f3FB8AA3B, %f113;
	fma.rn.f32 	%f115, %f106, 0f32A57060, %f114;
	mov.b32 	%r270, %f111;
	shl.b32 	%r271, %r270, 23;
	mov.b32 	%f116, %r271;
	ex2.approx.ftz.f32 	%f117, %f115;
	mul.f32 	%f118, %f117, %f116;
	mul.f32 	%f119, %f88, %f118;
	min.f32 	%f16, %f119, 0f3F7D70A4;
	setp.lt.f32 	%p8, %f16, 0f3B808081;
	@%p8 bra 	$L__BB0_9;
	mul.f32 	%f120, %f13, %f16;
	fma.rn.f32 	%f228, %f120, %f229, %f232;
	mul.f32 	%f121, %f14, %f16;
	fma.rn.f32 	%f227, %f121, %f229, %f231;
	mul.f32 	%f122, %f15, %f16;
	fma.rn.f32 	%f226, %f122, %f229, %f230;
	mov.f32 	%f123, 0f3F800000;
	sub.f32 	%f124, %f123, %f16;
	mul.f32 	%f225, %f229, %f124;
	setp.lt.f32 	%p9, %f225, 0f38D1B717;
	mov.u16 	%rs48, %rs44;
	mov.u32 	%r322, %r320;
	@%p9 bra 	$L__BB0_10;
$L__BB0_9:
	add.s32 	%r321, %r321, 1;
	setp.ne.s32 	%p10, %r321, %r35;
	add.s32 	%r320, %r320, 1;
	mov.f32 	%f232, %f228;
	mov.f32 	%f231, %f227;
	mov.f32 	%f230, %f226;
	mov.f32 	%f229, %f225;
	mov.u16 	%rs48, %rs2;
	mov.u32 	%r322, %r37;
	@%p10 bra 	$L__BB0_7;
$L__BB0_10:
	sub.s32 	%r318, %r318, %r16;
	add.s32 	%r319, %r319, 1;
	setp.lt.s32 	%p11, %r319, %r18;
	@%p11 bra 	$L__BB0_2;
$L__BB0_11:
	mul.lo.s32 	%r272, %r1, %r15;
	mul.lo.s32 	%r273, %r253, %r14;
	cvt.u64.u32 	%rd57, %r272;
	cvt.u64.u32 	%rd58, %r273;
	add.s64 	%rd59, %rd58, %rd57;
	cvta.to.global.u64 	%rd60, %rd4;
	add.s64 	%rd9, %rd60, %rd59;
	not.pred 	%p12, %p1;
	@%p12 bra 	$L__BB0_13;
	st.global.u32 	[%rd9], %r322;
	cvta.to.global.u64 	%rd61, %rd25;
	mul.lo.s32 	%r274, %r253, %r169;
	cvt.u64.u32 	%rd62, %r274;
	mul.lo.s32 	%r275, %r1, %r170;
	cvt.u64.u32 	%rd63, %r275;
	add.s64 	%rd64, %rd62, %rd63;
	add.s64 	%rd65, %rd61, %rd64;
	st.global.f32 	[%rd65], %f232;
	cvt.u64.u32 	%rd66, %r171;
	add.s64 	%rd67, %rd65, %rd66;
	st.global.f32 	[%rd67], %f231;
	shl.b32 	%r276, %r171, 1;
	cvt.u64.u32 	%rd68, %r276;
	add.s64 	%rd69, %rd65, %rd68;
	st.global.f32 	[%rd69], %f230;
	mul.lo.s32 	%r277, %r171, 3;
	cvt.u64.u32 	%rd70, %r277;
	add.s64 	%rd71, %rd65, %rd70;
	st.global.f32 	[%rd71], %f229;
$L__BB0_13:
	mov.f32 	%f237, 0f00000000;
	mov.f32 	%f238, %f237;
	mov.f32 	%f239, %f237;
	mov.f32 	%f245, %f237;
	@%p12 bra 	$L__BB0_15;
	cvta.to.global.u64 	%rd72, %rd26;
	mul.lo.s32 	%r278, %r253, %r180;
	cvt.u64.u32 	%rd73, %r278;
	mul.lo.s32 	%r279, %r1, %r181;
	cvt.u64.u32 	%rd74, %r279;
	add.s64 	%rd75, %rd73, %rd74;
	add.s64 	%rd76, %rd72, %rd75;
	ld.global.f32 	%f237, [%rd76];
	cvt.u64.u32 	%rd77, %r182;
	add.s64 	%rd78, %rd76, %rd77;
	ld.global.f32 	%f238, [%rd78];
	shl.b32 	%r280, %r182, 1;
	cvt.u64.u32 	%rd79, %r280;
	add.s64 	%rd80, %rd76, %rd79;
	ld.global.f32 	%f239, [%rd80];
	mul.lo.s32 	%r281, %r182, 3;
	cvt.u64.u32 	%rd81, %r281;
	add.s64 	%rd82, %rd76, %rd81;
	ld.global.f32 	%f245, [%rd82];
$L__BB0_15:
	@%p12 bra 	$L__BB0_17;
	mul.lo.s32 	%r283, %r253, %r169;
	cvt.u64.u32 	%rd83, %r283;
	mul.lo.s32 	%r284, %r1, %r170;
	cvt.u64.u32 	%rd84, %r284;
	mul.lo.s32 	%r285, %r171, 3;
	cvt.u64.u32 	%rd85, %r285;
	add.s64 	%rd86, %rd84, %rd85;
	add.s64 	%rd87, %rd86, %rd83;
	cvta.to.global.u64 	%rd88, %rd25;
	add.s64 	%rd89, %rd88, %rd87;
	ld.global.f32 	%f244, [%rd89];
	ld.global.u32 	%r324, [%rd9];
$L__BB0_17:
	setp.lt.s32 	%p15, %r18, 1;
	@%p15 bra 	$L__BB0_28;
	shl.b32 	%r287, %r19, 2;
	mov.u32 	%r288, collected_idx_0;
	add.s32 	%r48, %r288, %r287;
	cvta.to.global.u64 	%rd10, %rd17;
	shl.b32 	%r50, %r82, 1;
	cvta.to.global.u64 	%rd11, %rd23;
	shl.b32 	%r52, %r148, 1;
	cvta.to.global.u64 	%rd12, %rd21;
	cvt.rn.f32.s32 	%f47, %r175;
	cvt.rn.f32.s32 	%f48, %r174;
	cvta.to.global.u64 	%rd13, %rd20;
	add.s32 	%r56, %r116, %r115;
	cvta.to.global.u64 	%rd14, %rd22;
	cvta.to.global.u64 	%rd15, %rd24;
	shl.b32 	%r60, %r159, 1;
	cvta.to.global.u64 	%rd16, %rd18;
	shl.b32 	%r63, %r93, 1;
	mov.b32 	%r327, 0;
	mov.u32 	%r326, %r331;
$L__BB0_19:
	bar.sync 	0;
	mad.lo.s32 	%r67, %r327, %r16, %r19;
	add.s32 	%r289, %r67, %r3;
	setp.ge.u32 	%p16, %r289, %r4;
	@%p16 bra 	$L__BB0_21;
	cvt.u64.u32 	%rd90, %r105;
	cvt.u64.u32 	%rd91, %r104;
	cvt.u64.u32 	%rd92, %r52;
	cvt.u64.u32 	%rd93, %r148;
	cvt.u64.u32 	%rd94, %r50;
	cvt.u64.u32 	%rd95, %r82;
	not.b32 	%r290, %r67;
	add.s32 	%r291, %r4, %r290;
	mul.lo.s32 	%r292, %r291, %r13;
	cvt.u64.u32 	%rd96, %r292;
	add.s64 	%rd97, %rd3, %rd96;
	ld.global.u32 	%r293, [%rd97];
	st.shared.u32 	[%r48], %r293;
	mul.lo.s32 	%r294, %r293, %r81;
	cvt.u64.u32 	%rd98, %r294;
	add.s64 	%rd99, %rd10, %rd98;
	ld.global.f32 	%f130, [%rd99];
	add.s64 	%rd100, %rd99, %rd95;
	ld.global.f32 	%f131, [%rd100];
	add.s64 	%rd101, %rd99, %rd94;
	ld.global.f32 	%f132, [%rd101];
	mul.lo.s32 	%r295, %r293, %r147;
	cvt.u64.u32 	%rd102, %r295;
	add.s64 	%rd103, %rd11, %rd102;
	ld.global.f32 	%f133, [%rd103];
	add.s64 	%rd104, %rd103, %rd93;
	ld.global.f32 	%f134, [%rd104];
	add.s64 	%rd105, %rd103, %rd92;
	ld.global.f32 	%f135, [%rd105];
	mul.lo.s32 	%r296, %r293, %r125;
	cvt.u64.u32 	%rd106, %r296;
	add.s64 	%rd107, %rd12, %rd106;
	ld.global.f32 	%f136, [%rd107];
	mul.lo.s32 	%r297, %r293, %r103;
	cvt.u64.u32 	%rd108, %r297;
	cvta.to.global.u64 	%rd109, %rd19;
	add.s64 	%rd110, %rd109, %rd108;
	ld.global.f32 	%f137, [%rd110];
	add.s64 	%rd111, %rd110, %rd91;
	ld.global.f32 	%f138, [%rd111];
	add.s64 	%rd112, %rd110, %rd90;
	ld.global.f32 	%f139, [%rd112];
	add.s64 	%rd113, %rd112, %rd91;
	ld.global.f32 	%f140, [%rd113];
	st.shared.v2.f32 	[%r20], {%f130, %f131};
	st.shared.v2.f32 	[%r20+8], {%f132, %f133};
	st.shared.v2.f32 	[%r20+16], {%f134, %f135};
	st.shared.f32 	[%r20+24], %f136;
	st.shared.v2.f32 	[%r20+32], {%f137, %f138};
	st.shared.v2.f32 	[%r20+40], {%f139, %f140};
$L__BB0_21:
	bar.sync 	0;
	setp.eq.s32 	%p17, %r326, 0;
	or.pred  	%p19, %p12, %p17;
	mov.u32 	%r332, %r331;
	@%p19 bra 	$L__BB0_27;
	min.u32 	%r300, %r326, %r16;
	max.u32 	%r301, %r300, 1;
	sub.s32 	%r332, %r331, %r301;
	neg.s32 	%r328, %r301;
	mov.u32 	%r302, collected_splats_0;
	add.s32 	%r330, %r302, 24;
	mov.u32 	%r329, collected_idx_0;
$L__BB0_23:
	add.s32 	%r331, %r331, -1;
	setp.ge.u32 	%p20, %r331, %r324;
	@%p20 bra 	$L__BB0_26;
	ld.shared.v2.f32 	{%f141, %f142}, [%r330+-24];
	ld.shared.f32 	%f53, [%r330];
	ld.shared.v2.f32 	{%f54, %f143}, [%r330+8];
	ld.shared.v2.f32 	{%f144, %f55}, [%r330+16];
	add.f32 	%f145, %f141, 0f3F800000;
	fma.rn.f32 	%f146, %f145, %f47, 0fBF800000;
	fma.rn.f32 	%f56, %f146, 0fBF000000, %f1;
	add.f32 	%f147, %f142, 0f3F800000;
	fma.rn.f32 	%f148, %f147, %f48, 0fBF800000;
	fma.rn.f32 	%f57, %f148, 0fBF000000, %f2;
	mul.f32 	%f58, %f56, %f54;
	mul.f32 	%f59, %f57, %f55;
	mul.f32 	%f149, %f57, %f59;
	fma.rn.f32 	%f150, %f56, %f58, %f149;
	add.f32 	%f60, %f143, %f144;
	mul.f32 	%f61, %f56, %f60;
	fma.rn.f32 	%f151, %f57, %f61, %f150;
	mul.f32 	%f152, %f151, 0fBF000000;
	fma.rn.f32 	%f153, %f152, 0f3BBB989D, 0f3F000000;
	cvt.sat.f32.f32 	%f154, %f153;
	mov.f32 	%f155, 0f4B400001;
	mov.f32 	%f156, 0f437C0000;
	fma.rm.f32 	%f157, %f154, %f156, %f155;
	add.f32 	%f158, %f157, 0fCB40007F;
	neg.f32 	%f159, %f158;
	fma.rn.f32 	%f160, %f152, 0f3FB8AA3B, %f159;
	fma.rn.f32 	%f161, %f152, 0f32A57060, %f160;
	mov.b32 	%r303, %f157;
	shl.b32 	%r304, %r303, 23;
	mov.b32 	%f162, %r304;
	ex2.approx.ftz.f32 	%f163, %f161;
	mul.f32 	%f62, %f163, %f162;
	mul.f32 	%f63, %f53, %f62;
	min.f32 	%f64, %f63, 0f3F7D70A4;
	setp.lt.f32 	%p21, %f64, 0f3B808081;
	@%p21 bra 	$L__BB0_26;
	ld.shared.f32 	%f164, [%r330+-12];
	ld.shared.v2.f32 	{%f165, %f166}, [%r330+-8];
	ld.shared.u32 	%r305, [%r329];
	mov.f32 	%f167, 0f3F800000;
	sub.f32 	%f168, %f167, %f64;
	div.rn.f32 	%f244, %f244, %f168;
	mul.f32 	%f169, %f164, %f64;
	mul.f32 	%f170, %f169, %f237;
	mul.f32 	%f171, %f165, %f64;
	mul.f32 	%f172, %f166, %f64;
	mul.f32 	%f173, %f244, %f237;
	mul.f32 	%f174, %f244, %f238;
	mul.f32 	%f175, %f244, %f239;
	fma.rn.f32 	%f176, %f245, %f168, %f170;
	fma.rn.f32 	%f177, %f171, %f238, %f176;
	fma.rn.f32 	%f66, %f172, %f239, %f177;
	mul.f32 	%f178, %f164, %f173;
	mul.f32 	%f179, %f64, %f173;
	mul.f32 	%f180, %f64, %f174;
	mul.f32 	%f181, %f64, %f175;
	mul.f32 	%f182, %f245, %f244;
	sub.f32 	%f183, %f178, %f182;
	fma.rn.f32 	%f184, %f165, %f174, %f183;
	fma.rn.f32 	%f185, %f166, %f175, %f184;
	setp.lt.f32 	%p22, %f63, 0f3F7D70A4;
	selp.f32 	%f186, %f185, 0f00000000, %p22;
	mul.f32 	%f187, %f53, %f186;
	mul.f32 	%f188, %f62, %f186;
	mul.f32 	%f189, %f187, %f62;
	mul.f32 	%f190, %f189, 0fBF000000;
	mul.f32 	%f191, %f57, %f190;
	mul.f32 	%f192, %f60, %f191;
	mul.f32 	%f193, %f56, %f191;
	mul.f32 	%f194, %f59, %f190;
	mul.f32 	%f195, %f57, %f191;
	mul.f32 	%f196, %f56, %f190;
	mul.f32 	%f197, %f56, %f196;
	fma.rn.f32 	%f198, %f61, %f190, %f194;
	fma.rn.f32 	%f199, %f55, %f191, %f198;
	mul.f32 	%f200, %f199, 0fBF000000;
	mul.f32 	%f201, %f200, %f48;
	fma.rn.f32 	%f202, %f58, %f190, %f192;
	fma.rn.f32 	%f203, %f54, %f196, %f202;
	mul.f32 	%f204, %f203, 0fBF000000;
	mul.f32 	%f205, %f204, %f47;
	mul.lo.s32 	%r306, %r305, %r114;
	add.s32 	%r307, %r56, %r306;
	cvt.u64.u32 	%rd114, %r307;
	add.s64 	%rd115, %rd13, %rd114;
	atom.global.add.f32 	%f206, [%rd115], %f195;
	add.s32 	%r308, %r306, %r116;
	cvt.u64.u32 	%rd116, %r308;
	add.s64 	%rd117, %rd13, %rd116;
	atom.global.add.f32 	%f207, [%rd117], %f193;
	add.s32 	%r309, %r306, %r115;
	cvt.u64.u32 	%rd118, %r309;
	add.s64 	%rd119, %rd13, %rd118;
	atom.global.add.f32 	%f208, [%rd119], %f193;
	cvt.u64.u32 	%rd120, %r306;
	add.s64 	%rd121, %rd13, %rd120;
	atom.global.add.f32 	%f209, [%rd121], %f197;
	mul.lo.s32 	%r310, %r305, %r136;
	cvt.u64.u32 	%rd122, %r310;
	add.s64 	%rd123, %rd14, %rd122;
	atom.global.add.f32 	%f210, [%rd123], %f188;
	mul.lo.s32 	%r311, %r305, %r158;
	add.s32 	%r312, %r311, %r60;
	cvt.u64.u32 	%rd124, %r312;
	add.s64 	%rd125, %rd15, %rd124;
	atom.global.add.f32 	%f211, [%rd125], %f181;
	sub.s32 	%r313, %r312, %r159;
	cvt.u64.u32 	%rd126, %r313;
	add.s64 	%rd127, %rd15, %rd126;
	atom.global.add.f32 	%f212, [%rd127], %f180;
	cvt.u64.u32 	%rd128, %r311;
	add.s64 	%rd129, %rd15, %rd128;
	atom.global.add.f32 	%f213, [%rd129], %f179;
	mul.lo.s32 	%r314, %r305, %r92;
	add.s32 	%r315, %r314, %r63;
	cvt.u64.u32 	%rd130, %r315;
	add.s64 	%rd131, %rd16, %rd130;
	atom.global.add.f32 	%f214, [%rd131], 0f00000000;
	sub.s32 	%r316, %r315, %r93;
	cvt.u64.u32 	%rd132, %r316;
	add.s64 	%rd133, %rd16, %rd132;
	atom.global.add.f32 	%f215, [%rd133], %f201;
	cvt.u64.u32 	%rd134, %r314;
	add.s64 	%rd135, %rd16, %rd134;
	atom.global.add.f32 	%f216, [%rd135], %f205;
	mov.f32 	%f245, %f66;
$L__BB0_26:
	add.s32 	%r330, %r330, 48;
	add.s32 	%r329, %r329, 4;
	add.s32 	%r328, %r328, 1;
	setp.ne.s32 	%p23, %r328, 0;
	@%p23 bra 	$L__BB0_23;
$L__BB0_27:
	sub.s32 	%r326, %r326, %r16;
	add.s32 	%r327, %r327, 1;
	setp.lt.s32 	%p24, %r327, %r18;
	mov.u32 	%r331, %r332;
	@%p24 bra 	$L__BB0_19;
$L__BB0_28:
	ret;

}
	// .globl	__kernel__splat_tiled_fwd_diff
.visible .entry __kernel__splat_tiled_fwd_diff(
	.param .align 8 .b8 __kernel__splat_tiled_fwd_diff_param_0[56],
	.param .align 8 .b8 __kernel__splat_tiled_fwd_diff_param_1[56],
	.param .align 8 .b8 __kernel__splat_tiled_fwd_diff_param_2[112],
	.param .align 8 .b8 __kernel__splat_tiled_fwd_diff_param_3[112],
	.param .align 8 .b8 __kernel__splat_tiled_fwd_diff_param_4[112],
	.param .align 8 .b8 __kernel__splat_tiled_fwd_diff_param_5[112],
	.param .align 8 .b8 __kernel__splat_tiled_fwd_diff_param_6[112],
	.param .align 8 .b8 __kernel__splat_tiled_fwd_diff_param_7[56],
	.param .u32 __kernel__splat_tiled_fwd_diff_param_8,
	.param .u32 __kernel__splat_tiled_fwd_diff_param_9,
	.param .u32 __kernel__splat_tiled_fwd_diff_param_10,
	.param .u32 __kernel__splat_tiled_fwd_diff_param_11
)
{
	.local .align 8 .b8 	__local_depot1[12288];
	.reg .b64 	%SP;
	.reg .b64 	%SPL;
	.reg .pred 	%p<17>;
	.reg .b16 	%rs<59>;
	.reg .b32 	%r<292>;
	.reg .b32 	%f<190>;
	.reg .b64 	%rd<84>;

	mov.u64 	%SPL, __local_depot1;
	ld.param.u64 	%rd22, [__kernel__splat_tiled_fwd_diff_param_7];
	ld.param.u64 	%rd21, [__kernel__splat_tiled_fwd_diff_param_6+56];
	ld.param.u64 	%rd20, [__kernel__splat_tiled_fwd_diff_param_6];
	ld.param.u64 	%rd18, [__kernel__splat_tiled_fwd_diff_param_5];
	ld.param.u64 	%rd16, [__kernel__splat_tiled_fwd_diff_param_4];
	ld.param.u64 	%rd14, [__kernel__splat_tiled_fwd_diff_param_3];
	ld.param.u64 	%rd12, [__kernel__splat_tiled_fwd_diff_param_2];
	ld.param.v2.u32 	{%r42, %r43}, [__kernel__splat_tiled_fwd_diff_param_0+8];
	ld.param.u64 	%rd11, [__kernel__splat_tiled_fwd_diff_param_0];
	ld.param.u64 	%rd23, [__kernel__splat_tiled_fwd_diff_param_1];
	ld.param.v2.u32 	{%r235, %r236}, [__kernel__splat_tiled_fwd_diff_param_1+8];
	ld.param.v2.u32 	{%r53, %r54}, [__kernel__splat_tiled_fwd_diff_param_2+8];
	ld.param.v2.u32 	{%r77, %r78}, [__kernel__splat_tiled_fwd_diff_param_3+16];
	ld.param.v2.u32 	{%r75, %r76}, [__kernel__splat_tiled_fwd_diff_param_3+8];
	ld.param.v2.u32 	{%r97, %r98}, [__kernel__splat_tiled_fwd_diff_param_4+8];
	ld.param.v2.u32 	{%r119, %r120}, [__kernel__splat_tiled_fwd_diff_param_5+8];
	ld.param.v2.u32 	{%r154, %r155}, [__kernel__splat_tiled_fwd_diff_param_6+72];
	ld.param.v2.u32 	{%r152, %r153}, [__kernel__splat_tiled_fwd_diff_param_6+64];
	ld.param.v2.u32 	{%r143, %r144}, [__kernel__splat_tiled_fwd_diff_param_6+16];
	ld.param.v2.u32 	{%r141, %r142}, [__kernel__splat_tiled_fwd_diff_param_6+8];
	ld.param.v2.u32 	{%r147, %r148}, [__kernel__splat_tiled_fwd_diff_param_6+32];
	ld.param.v2.u32 	{%r145, %r146}, [__kernel__splat_tiled_fwd_diff_param_6+24];
	ld.param.v2.u32 	{%r163, %r164}, [__kernel__splat_tiled_fwd_diff_param_7+8];
	ld.param.u32 	%r237, [__kernel__splat_tiled_fwd_diff_param_9];
	ld.param.u32 	%r238, [__kernel__splat_tiled_fwd_diff_param_10];
	ld.param.u32 	%r239, [__kernel__splat_tiled_fwd_diff_param_11];
	add.u64 	%rd1, %SPL, 0;
	cvta.to.global.u64 	%rd25, %rd23;
	mov.u32 	%r240, %ctaid.x;
	mov.u32 	%r241, %ctaid.y;
	mov.u32 	%r1, %ntid.x;
	mov.u32 	%r242, %ntid.y;
	mov.u32 	%r2, %tid.x;
	mov.u32 	%r3, %tid.y;
	mad.lo.s32 	%r4, %r240, %r1, %r2;
	mad.lo.s32 	%r243, %r241, %r242, %r3;
	mad.lo.s32 	%r244, %r237, %r241, %r240;
	mul.lo.s32 	%r245, %r244, %r235;
	cvt.u64.u32 	%rd26, %r245;
	add.s64 	%rd27, %rd25, %rd26;
	ld.global.u32 	%r6, [%rd27];
	cvt.u64.u32 	%rd28, %r236;
	add.s64 	%rd29, %rd27, %rd28;
	ld.global.u32 	%r7, [%rd29];
	setp.lt.u32 	%p2, %r4, %r147;
	setp.lt.u32 	%p3, %r243, %r146;
	and.pred  	%p1, %p2, %p3;
	mul.lo.s32 	%r10, %r239, %r238;
	sub.s32 	%r283, %r7, %r6;
	add.s32 	%r246, %r10, %r283;
	add.s32 	%r247, %r246, -1;
	div.u32 	%r12, %r247, %r10;
	setp.lt.s32 	%p4, %r12, 1;
	mov.b32 	%r290, 0;
	mov.f32 	%f181, 0f3F800000;
	mov.f32 	%f174, 0f00000000;
	mov.f32 	%f175, %f174;
	mov.f32 	%f176, %f174;
	mov.f32 	%f177, %f174;
	mov.f32 	%f178, %f174;
	mov.f32 	%f179, %f174;
	mov.f32 	%f180, %f174;
	@%p4 bra 	$L__BB1_14;
	mad.lo.s32 	%r249, %r3, %r1, %r2;
	selp.u16 	%rs58, 1, 0, %p1;
	add.s32 	%r13, %r6, %r249;
	cvta.to.global.u64 	%rd3, %rd12;
	shl.b32 	%r15, %r54, 1;
	cvta.to.global.u64 	%rd4, %rd18;
	shl.b32 	%r18, %r120, 1;
	cvta.to.global.u64 	%rd5, %rd16;
	cvta.to.global.u64 	%rd6, %rd14;
	mul.wide.u32 	%rd30, %r249, 48;
	add.s64 	%rd7, %rd1, %rd30;
	cvt.rn.f32.s32 	%f1, %r147;
	mov.f32 	%f180, 0f00000000;
	copysign.f32 	%f77, %f1, %f180;
	mul.f32 	%f78, %f77, 0f3F000000;
	sub.f32 	%f2, %f180, %f78;
	cvt.rn.f32.s32 	%f3, %r146;
	copysign.f32 	%f79, %f3, %f180;
	mul.f32 	%f80, %f79, 0f3F000000;
	sub.f32 	%f4, %f180, %f80;
	cvt.rn.f32.u32 	%f5, %r243;
	cvt.rn.f32.u32 	%f6, %r4;
	cvta.to.global.u64 	%rd8, %rd11;
	mov.f32 	%f181, 0f3F800000;
	mov.b32 	%r290, 0;
	mov.u32 	%r284, %r290;
	mov.f32 	%f179, %f180;
	mov.f32 	%f178, %f180;
	mov.f32 	%f177, %f180;
	mov.f32 	%f176, %f180;
	mov.f32 	%f175, %f180;
	mov.f32 	%f174, %f180;
$L__BB1_2:
	min.u32 	%r250, %r283, %r10;
	max.u32 	%r24, %r250, 1;
	bar.sync 	0;
	mad.lo.s32 	%r25, %r284, %r10, %r13;
	setp.ge.u32 	%p5, %r25, %r7;
	@%p5 bra 	$L__BB1_7;
	cvt.u64.u32 	%rd31, %r77;
	cvt.u64.u32 	%rd32, %r76;
	cvt.u64.u32 	%rd33, %r18;
	cvt.u64.u32 	%rd34, %r120;
	cvt.u64.u32 	%rd35, %r15;
	cvt.u64.u32 	%rd36, %r54;
	mul.lo.s32 	%r253, %r25, %r42;
	cvt.u64.u32 	%rd37, %r253;
	add.s64 	%rd38, %rd8, %rd37;
	ld.global.u32 	%r254, [%rd38];
	mul.lo.s32 	%r255, %r254, %r53;
	cvt.u64.u32 	%rd39, %r255;
	add.s64 	%rd40, %rd3, %rd39;
	ld.global.f32 	%f15, [%rd40];
	add.s64 	%rd41, %rd40, %rd36;
	ld.global.f32 	%f16, [%rd41];
	add.s64 	%rd42, %rd40, %rd35;
	ld.global.f32 	%f17, [%rd42];
	mul.lo.s32 	%r256, %r254, %r119;
	cvt.u64.u32 	%rd43, %r256;
	add.s64 	%rd44, %rd4, %rd43;
	ld.global.f32 	%f18, [%rd44];
	add.s64 	%rd45, %rd44, %rd34;
	ld.global.f32 	%f19, [%rd45];
	add.s64 	%rd46, %rd44, %rd33;
	ld.global.f32 	%f20, [%rd46];
	mul.lo.s32 	%r257, %r254, %r97;
	cvt.u64.u32 	%rd47, %r257;
	add.s64 	%rd48, %rd5, %rd47;
	ld.global.u32 	%r26, [%rd48];
	mul.lo.s32 	%r258, %r254, %r75;
	cvt.u64.u32 	%rd49, %r258;
	add.s64 	%rd50, %rd6, %rd49;
	ld.global.f32 	%f21, [%rd50];
	add.s64 	%rd51, %rd50, %rd32;
	ld.global.f32 	%f22, [%rd51];
	add.s64 	%rd52, %rd50, %rd31;
	ld.global.f32 	%f23, [%rd52];
	add.s64 	%rd53, %rd52, %rd32;
	ld.global.f32 	%f24, [%rd53];
	mov.b32 	%r286, 0;
	mov.u32 	%r285, collected_splats_0;
	mov.u64 	%rd83, %rd1;
$L__BB1_4:
	ld.shared.v2.u32 	{%r259, %r260}, [%r285];
	st.local.v2.u32 	[%rd83], {%r259, %r260};
	add.s32 	%r29, %r286, 1;
	add.s64 	%rd83, %rd83, 8;
	add.s32 	%r285, %r285, 8;
	setp.lt.u32 	%p6, %r286, 1535;
	mov.u32 	%r286, %r29;
	@%p6 bra 	$L__BB1_4;
	st.local.v2.f32 	[%rd7], {%f15, %f16};
	st.local.v2.f32 	[%rd7+8], {%f17, %f18};
	st.local.v2.f32 	[%rd7+16], {%f19, %f20};
	mov.b32 	%r287, 0;
	st.local.v2.u32 	[%rd7+24], {%r26, %r287};
	st.local.v2.f32 	[%rd7+32], {%f21, %f22};
	st.local.v2.f32 	[%rd7+40], {%f23, %f24};
$L__BB1_6:
	mul.wide.u32 	%rd54, %r287, 8;
	add.s64 	%rd55, %rd1, %rd54;
	ld.local.v2.u32 	{%r262, %r263}, [%rd55];
	shl.b32 	%r264, %r287, 3;
	mov.u32 	%r265, collected_splats_0;
	add.s32 	%r266, %r265, %r264;
	st.shared.v2.u32 	[%r266], {%r262, %r263};
	add.s32 	%r32, %r287, 1;
	setp.lt.u32 	%p7, %r287, 1535;
	mov.u32 	%r287, %r32;
	@%p7 bra 	$L__BB1_6;
$L__BB1_7:
	bar.sync 	0;
	and.b16  	%rs53, %rs58, 255;
	setp.eq.s16 	%p8, %rs53, 0;
	mov.b16 	%rs52, 0;
	mov.u16 	%rs58, %rs52;
	@%p8 bra 	$L__BB1_13;
	setp.eq.s32 	%p9, %r283, 0;
	mov.b16 	%rs54, 1;
	mov.u16 	%rs58, %rs54;
	@%p9 bra 	$L__BB1_13;
	add.s32 	%r33, %r290, %r24;
	mov.b32 	%r289, 0;
	mov.u32 	%r288, %r290;
	mov.f32 	%f166, %f174;
	mov.f32 	%f167, %f175;
	mov.f32 	%f168, %f176;
	mov.f32 	%f169, %f177;
	mov.f32 	%f170, %f178;
	mov.f32 	%f171, %f179;
	mov.f32 	%f172, %f180;
	mov.f32 	%f173, %f181;
$L__BB1_10:
	mov.u32 	%r268, collected_splats_0;
	mad.lo.s32 	%r269, %r289, 48, %r268;
	ld.shared.v2.f32 	{%f81, %f82}, [%r269];
	ld.shared.f32 	%f33, [%r269+12];
	ld.shared.v2.f32 	{%f34, %f35}, [%r269+16];
	ld.shared.f32 	%f83, [%r269+24];
	ld.shared.v2.f32 	{%f84, %f85}, [%r269+32];
	ld.shared.v2.f32 	{%f86, %f87}, [%r269+40];
	add.f32 	%f88, %f81, 0f3F800000;
	fma.rn.f32 	%f89, %f88, %f1, 0fBF800000;
	fma.rn.f32 	%f90, %f89, 0fBF000000, %f6;
	add.f32 	%f91, %f82, 0f3F800000;
	fma.rn.f32 	%f92, %f91, %f3, 0fBF800000;
	fma.rn.f32 	%f93, %f92, 0fBF000000, %f5;
	mul.f32 	%f94, %f90, %f84;
	mul.f32 	%f95, %f93, %f87;
	add.f32 	%f96, %f85, %f86;
	mul.f32 	%f97, %f90, %f96;
	mul.f32 	%f98, %f93, %f95;
	fma.rn.f32 	%f99, %f90, %f94, %f98;
	fma.rn.f32 	%f100, %f93, %f97, %f99;
	mul.f32 	%f101, %f100, 0fBF000000;
	mul.f32 	%f102, %f2, %f84;
	fma.rn.f32 	%f103, %f90, 0f00000000, %f102;
	mul.f32 	%f104, %f90, %f103;
	fma.rn.f32 	%f105, %f2, %f94, %f104;
	mul.f32 	%f106, %f4, %f87;
	fma.rn.f32 	%f107, %f93, 0f00000000, %f106;
	mul.f32 	%f108, %f93, %f107;
	fma.rn.f32 	%f109, %f4, %f95, %f108;
	add.f32 	%f110, %f105, %f109;
	mul.f32 	%f111, %f2, %f96;
	fma.rn.f32 	%f112, %f90, 0f00000000, %f111;
	mul.f32 	%f113, %f93, %f112;
	fma.rn.f32 	%f114, %f4, %f97, %f113;
	add.f32 	%f115, %f114, %f110;
	mul.f32 	%f116, %f115, 0fBF000000;
	fma.rn.f32 	%f117, %f101, 0f3BBB989D, 0f3F000000;
	cvt.sat.f32.f32 	%f118, %f117;
	mov.f32 	%f119, 0f4B400001;
	mov.f32 	%f120, 0f437C0000;
	fma.rm.f32 	%f121, %f118, %f120, %f119;
	add.f32 	%f122, %f121, 0fCB40007F;
	neg.f32 	%f123, %f122;
	fma.rn.f32 	%f124, %f101, 0f3FB8AA3B, %f123;
	fma.rn.f32 	%f125, %f101, 0f32A57060, %f124;
	mov.b32 	%r270, %f121;
	shl.b32 	%r271, %r270, 23;
	mov.b32 	%f126, %r271;
	ex2.approx.ftz.f32 	%f127, %f125;
	mul.f32 	%f128, %f127, %f126;
	mul.f32 	%f129, %f116, %f128;
	mul.f32 	%f130, %f83, %f128;
	mul.f32 	%f131, %f83, %f129;
	fma.rn.f32 	%f132, %f128, 0f00000000, %f131;
	min.f32 	%f36, %f130, 0f3F7D70A4;
	setp.gt.f32 	%p10, %f130, 0f3F7D70A4;
	selp.f32 	%f37, 0f00000000, %f132, %p10;
	mul.f32 	%f133, %f37, %f33;
	fma.rn.f32 	%f38, %f36, 0f00000000, %f133;
	mul.f32 	%f134, %f37, %f34;
	fma.rn.f32 	%f39, %f36, 0f00000000, %f134;
	mul.f32 	%f135, %f37, %f35;
	fma.rn.f32 	%f40, %f36, 0f00000000, %f135;
	setp.lt.f32 	%p11, %f36, 0f3B808081;
	@%p11 bra 	$L__BB1_12;
	mul.f32 	%f136, %f33, %f36;
	mul.f32 	%f137, %f34, %f36;
	mul.f32 	%f138, %f35, %f36;
	mov.f32 	%f139, 0f3F800000;
	sub.f32 	%f140, %f139, %f36;
	fma.rn.f32 	%f170, %f136, %f181, %f178;
	fma.rn.f32 	%f171, %f137, %f181, %f179;
	fma.rn.f32 	%f172, %f138, %f181, %f180;
	mul.f32 	%f173, %f181, %f140;
	mul.f32 	%f141, %f177, %f136;
	fma.rn.f32 	%f142, %f38, %f181, %f141;
	add.f32 	%f166, %f174, %f142;
	mul.f32 	%f143, %f177, %f137;
	fma.rn.f32 	%f144, %f39, %f181, %f143;
	add.f32 	%f167, %f175, %f144;
	mul.f32 	%f145, %f177, %f138;
	fma.rn.f32 	%f146, %f40, %f181, %f145;
	add.f32 	%f168, %f176, %f146;
	mov.f32 	%f147, 0f00000000;
	sub.f32 	%f148, %f147, %f37;
	mul.f32 	%f149, %f181, %f148;
	fma.rn.f32 	%f169, %f177, %f140, %f149;
	setp.lt.f32 	%p12, %f173, 0f38D1B717;
	mov.u16 	%rs58, %rs52;
	mov.u32 	%r290, %r288;
	@%p12 bra 	$L__BB1_13;
$L__BB1_12:
	add.s32 	%r289, %r289, 1;
	setp.ne.s32 	%p13, %r289, %r24;
	add.s32 	%r288, %r288, 1;
	mov.f32 	%f181, %f173;
	mov.f32 	%f180, %f172;
	mov.f32 	%f179, %f171;
	mov.f32 	%f178, %f170;
	mov.f32 	%f177, %f169;
	mov.f32 	%f176, %f168;
	mov.f32 	%f175, %f167;
	mov.f32 	%f174, %f166;
	mov.u16 	%rs58, %rs54;
	mov.u32 	%r290, %r33;
	@%p13 bra 	$L__BB1_10;
$L__BB1_13:
	sub.s32 	%r283, %r283, %r10;
	add.s32 	%r284, %r284, 1;
	setp.lt.s32 	%p14, %r284, %r12;
	@%p14 bra 	$L__BB1_2;
$L__BB1_14:
	not.pred 	%p15, %p1;
	@%p15 bra 	$L__BB1_16;
	mul.lo.s32 	%r272, %r243, %r163;
	cvt.u64.u32 	%rd56, %r272;
	mul.lo.s32 	%r273, %r4, %r164;
	cvt.u64.u32 	%rd57, %r273;
	add.s64 	%rd58, %rd56, %rd57;
	cvta.to.global.u64 	%rd59, %rd22;
	add.s64 	%rd60, %rd59, %rd58;
	st.global.u32 	[%rd60], %r290;
$L__BB1_16:
	@%p15 bra 	$L__BB1_18;
	cvta.to.global.u64 	%rd61, %rd20;
	cvta.to.global.u64 	%rd62, %rd21;
	mul.lo.s32 	%r274, %r243, %r141;
	cvt.u64.u32 	%rd63, %r274;
	mul.lo.s32 	%r275, %r4, %r142;
	cvt.u64.u32 	%rd64, %r275;
	add.s64 	%rd65, %rd63, %rd64;
	add.s64 	%rd66, %rd61, %rd65;
	st.global.f32 	[%rd66], %f178;
	mul.lo.s32 	%r276, %r243, %r152;
	cvt.u64.u32 	%rd67, %r276;
	mul.lo.s32 	%r277, %r4, %r153;
	cvt.u64.u32 	%rd68, %r277;
	add.s64 	%rd69, %rd67, %rd68;
	add.s64 	%rd70, %rd62, %rd69;
	st.global.f32 	[%rd70], %f174;
	cvt.u64.u32 	%rd71, %r143;
	add.s64 	%rd72, %rd66, %rd71;
	st.global.f32 	[%rd72], %f179;
	cvt.u64.u32 	%rd73, %r154;
	add.s64 	%rd74, %rd70, %rd73;
	st.global.f32 	[%rd74], %f175;
	shl.b32 	%r278, %r143, 1;
	cvt.u64.u32 	%rd75, %r278;
	add.s64 	%rd76, %rd66, %rd75;
	st.global.f32 	[%rd76], %f180;
	shl.b32 	%r279, %r154, 1;
	cvt.u64.u32 	%rd77, %r279;
	add.s64 	%rd78, %rd70, %rd77;
	st.global.f32 	[%rd78], %f176;
	mul.lo.s32 	%r280, %r143, 3;
	cvt.u64.u32 	%rd79, %r280;
	add.s64 	%rd80, %rd66, %rd79;
	st.global.f32 	[%rd80], %f181;
	mul.lo.s32 	%r281, %r154, 3;
	cvt.u64.u32 	%rd81, %r281;
	add.s64 	%rd82, %rd70, %rd81;
	st.global.f32 	[%rd82], %f177;
$L__BB1_18:
	ret;

}
	// .globl	_Z21__kernel__splat_tiled10TensorViewS_16DiffTensorView_0S0_S0_S0_S0_S_iiii
.visible .entry _Z21__kernel__splat_tiled10TensorViewS_16DiffTensorView_0S0_S0_S0_S0_S_iiii(
	.param .align 8 .b8 _Z21__kernel__splat_tiled10TensorViewS_16DiffTensorView_0S0_S0_S0_S0_S_iiii_param_0[56],
	.param .align 8 .b8 _Z21__kernel__splat_tiled10TensorViewS_16DiffTensorView_0S0_S0_S0_S0_S_iiii_param_1[56],
	.param .align 8 .b8 _Z21__kernel__splat_tiled10TensorViewS_16DiffTensorView_0S0_S0_S0_S0_S_iiii_param_2[112],
	.param .align 8 .b8 _Z21__kernel__splat_tiled10TensorViewS_16DiffTensorView_0S0_S0_S0_S0_S_iiii_param_3[112],
	.param .align 8 .b8 _Z21__kernel__splat_tiled10TensorViewS_16DiffTensorView_0S0_S0_S0_S0_S_iiii_param_4[112],
	.param .align 8 .b8 _Z21__kernel__splat_tiled10TensorViewS_16DiffTensorView_0S0_S0_S0_S0_S_iiii_param_5[112],
	.param .align 8 .b8 _Z21__kernel__splat_tiled10TensorViewS_16DiffTensorView_0S0_S0_S0_S0_S_iiii_param_6[112],
	.param .align 8 .b8 _Z21__kernel__splat_tiled10TensorViewS_16DiffTensorView_0S0_S0_S0_S0_S_iiii_param_7[56],
	.param .u32 _Z21__kernel__splat_tiled10TensorViewS_16DiffTensorView_0S0_S0_S0_S0_S_iiii_param_8,
	.param .u32 _Z21__kernel__splat_tiled10TensorViewS_16DiffTensorView_0S0_S0_S0_S0_S_iiii_param_9,
	.param .u32 _Z21__kernel__splat_tiled10TensorViewS_16DiffTensorView_0S0_S0_S0_S0_S_iiii_param_10,
	.param .u32 _Z21__kernel__splat_tiled10TensorViewS_16DiffTensorView_0S0_S0_S0_S0_S_iiii_param_11
)
{
	.reg .pred 	%p<13>;
	.reg .b16 	%rs<53>;
	.reg .b32 	%r<263>;
	.reg .b32 	%f<107>;
	.reg .b64 	%rd<63>;

	ld.param.u64 	%rd17, [_Z21__kernel__splat_tiled10TensorViewS_16DiffTensorView_0S0_S0_S0_S0_S_iiii_param_7];
	ld.param.u64 	%rd15, [_Z21__kernel__splat_tiled10TensorViewS_16DiffTensorView_0S0_S0_S0_S0_S_iiii_param_6];
	ld.param.u64 	%rd13, [_Z21__kernel__splat_tiled10TensorViewS_16DiffTensorView_0S0_S0_S0_S0_S_iiii_param_5];
	ld.param.u64 	%rd11, [_Z21__kernel__splat_tiled10TensorViewS_16DiffTensorView_0S0_S0_S0_S0_S_iiii_param_4];
	ld.param.u64 	%rd9, [_Z21__kernel__splat_tiled10TensorViewS_16DiffTensorView_0S0_S0_S0_S0_S_iiii_param_3];
	ld.param.u64 	%rd7, [_Z21__kernel__splat_tiled10TensorViewS_16DiffTensorView_0S0_S0_S0_S0_S_iiii_param_2];
	ld.param.u64 	%rd1, [_Z21__kernel__splat_tiled10TensorViewS_16DiffTensorView_0S0_S0_S0_S0_S_iiii_param_0];
	ld.param.u32 	%r13, [_Z21__kernel__splat_tiled10TensorViewS_16DiffTensorView_0S0_S0_S0_S0_S_iiii_param_0+8];
	ld.param.u64 	%rd18, [_Z21__kernel__splat_tiled10TensorViewS_16DiffTensorView_0S0_S0_S0_S0_S_iiii_param_1];
	ld.param.v2.u32 	{%r222, %r223}, [_Z21__kernel__splat_tiled10TensorViewS_16DiffTensorView_0S0_S0_S0_S0_S_iiii_param_1+8];
	ld.param.v2.u32 	{%r45, %r46}, [_Z21__kernel__splat_tiled10TensorViewS_16DiffTensorView_0S0_S0_S0_S0_S_iiii_param_2+8];
	ld.param.v2.u32 	{%r69, %r70}, [_Z21__kernel__splat_tiled10TensorViewS_16DiffTensorView_0S0_S0_S0_S0_S_iiii_param_3+16];
	ld.param.v2.u32 	{%r67, %r68}, [_Z21__kernel__splat_tiled10TensorViewS_16DiffTensorView_0S0_S0_S0_S0_S_iiii_param_3+8];
	ld.param.v2.u32 	{%r89, %r90}, [_Z21__kernel__splat_tiled10TensorViewS_16DiffTensorView_0S0_S0_S0_S0_S_iiii_param_4+8];
	ld.param.v2.u32 	{%r111, %r112}, [_Z21__kernel__splat_tiled10TensorViewS_16DiffTensorView_0S0_S0_S0_S0_S_iiii_param_5+8];
	ld.param.v2.u32 	{%r135, %r136}, [_Z21__kernel__splat_tiled10TensorViewS_16DiffTensorView_0S0_S0_S0_S0_S_iiii_param_6+16];
	ld.param.v2.u32 	{%r133, %r134}, [_Z21__kernel__splat_tiled10TensorViewS_16DiffTensorView_0S0_S0_S0_S0_S_iiii_param_6+8];
	ld.param.v2.u32 	{%r139, %r140}, [_Z21__kernel__splat_tiled10TensorViewS_16DiffTensorView_0S0_S0_S0_S0_S_iiii_param_6+32];
	ld.param.v2.u32 	{%r137, %r138}, [_Z21__kernel__splat_tiled10TensorViewS_16DiffTensorView_0S0_S0_S0_S0_S_iiii_param_6+24];
	ld.param.v2.u32 	{%r155, %r156}, [_Z21__kernel__splat_tiled10TensorViewS_16DiffTensorView_0S0_S0_S0_S0_S_iiii_param_7+8];
	ld.param.u32 	%r224, [_Z21__kernel__splat_tiled10TensorViewS_16DiffTensorView_0S0_S0_S0_S0_S_iiii_param_9];
	ld.param.u32 	%r225, [_Z21__kernel__splat_tiled10TensorViewS_16DiffTensorView_0S0_S0_S0_S0_S_iiii_param_10];
	ld.param.u32 	%r226, [_Z21__kernel__splat_tiled10TensorViewS_16DiffTensorView_0S0_S0_S0_S0_S_iiii_param_11];
	cvta.to.global.u64 	%rd19, %rd18;
	mov.u32 	%r227, %ctaid.x;
	mov.u32 	%r228, %ctaid.y;
	mov.u32 	%r1, %ntid.x;
	mov.u32 	%r229, %ntid.y;
	mov.u32 	%r2, %tid.x;
	mov.u32 	%r3, %tid.y;
	mad.lo.s32 	%r4, %r227, %r1, %r2;
	mad.lo.s32 	%r230, %r228, %r229, %r3;
	mad.lo.s32 	%r231, %r224, %r228, %r227;
	mul.lo.s32 	%r232, %r231, %r222;
	cvt.u64.u32 	%rd20, %r232;
	add.s64 	%rd21, %rd19, %rd20;
	ld.global.u32 	%r6, [%rd21];
	cvt.u64.u32 	%rd22, %r223;
	add.s64 	%rd23, %rd21, %rd22;
	ld.global.u32 	%r7, [%rd23];
	setp.lt.u32 	%p2, %r4, %r139;
	setp.lt.u32 	%p3, %r230, %r138;
	and.pred  	%p1, %p2, %p3;
	mul.lo.s32 	%r16, %r226, %r225;
	sub.s32 	%r257, %r7, %r6;
	add.s32 	%r233, %r16, %r257;
	add.s32 	%r234, %r233, -1;
	div.u32 	%r18, %r234, %r16;
	setp.lt.s32 	%p4, %r18, 1;
	mov.b32 	%r261, 0;
	mov.f32 	%f102, 0f3F800000;
	mov.f32 	%f99, 0f00000000;
	mov.f32 	%f100, %f99;
	mov.f32 	%f101, %f99;
	@%p4 bra 	$L__BB2_11;
	mad.lo.s32 	%r236, %r3, %r1, %r2;
	selp.u16 	%rs52, 1, 0, %p1;
	add.s32 	%r19, %r6, %r236;
	cvta.to.global.u64 	%rd2, %rd7;
	shl.b32 	%r22, %r46, 1;
	cvta.to.global.u64 	%rd3, %rd13;
	shl.b32 	%r25, %r112, 1;
	cvta.to.global.u64 	%rd4, %rd11;
	cvta.to.global.u64 	%rd5, %rd9;
	mov.u32 	%r237, collected_splats_0;
	mad.lo.s32 	%r30, %r236, 48, %r237;
	cvt.rn.f32.s32 	%f1, %r139;
	cvt.rn.f32.s32 	%f2, %r138;
	cvt.rn.f32.u32 	%f3, %r230;
	cvt.rn.f32.u32 	%f4, %r4;
	cvta.to.global.u64 	%rd6, %rd1;
	mov.f32 	%f101, 0f00000000;
	mov.f32 	%f102, 0f3F800000;
	mov.b32 	%r261, 0;
	mov.u32 	%r258, %r261;
	mov.f32 	%f100, %f101;
	mov.f32 	%f99, %f101;
$L__BB2_2:
	mov.u16 	%rs2, %rs52;
	min.u32 	%r238, %r257, %r16;
	max.u32 	%r34, %r238, 1;
	bar.sync 	0;
	mad.lo.s32 	%r35, %r258, %r16, %r19;
	setp.ge.u32 	%p5, %r35, %r7;
	@%p5 bra 	$L__BB2_4;
	cvt.u64.u32 	%rd24, %r69;
	cvt.u64.u32 	%rd25, %r68;
	cvt.u64.u32 	%rd26, %r25;
	cvt.u64.u32 	%rd27, %r112;
	cvt.u64.u32 	%rd28, %r22;
	cvt.u64.u32 	%rd29, %r46;
	mul.lo.s32 	%r239, %r35, %r13;
	cvt.u64.u32 	%rd30, %r239;
	add.s64 	%rd31, %rd6, %rd30;
	ld.global.u32 	%r240, [%rd31];
	mul.lo.s32 	%r241, %r240, %r45;
	cvt.u64.u32 	%rd32, %r241;
	add.s64 	%rd33, %rd2, %rd32;
	ld.global.f32 	%f37, [%rd33];
	add.s64 	%rd34, %rd33, %rd29;
	ld.global.f32 	%f38, [%rd34];
	add.s64 	%rd35, %rd33, %rd28;
	ld.global.f32 	%f39, [%rd35];
	mul.lo.s32 	%r242, %r240, %r111;
	cvt.u64.u32 	%rd36, %r242;
	add.s64 	%rd37, %rd3, %rd36;
	ld.global.f32 	%f40, [%rd37];
	add.s64 	%rd38, %rd37, %rd27;
	ld.global.f32 	%f41, [%rd38];
	add.s64 	%rd39, %rd37, %rd26;
	ld.global.f32 	%f42, [%rd39];
	mul.lo.s32 	%r243, %r240, %r89;
	cvt.u64.u32 	%rd40, %r243;
	add.s64 	%rd41, %rd4, %rd40;
	ld.global.f32 	%f43, [%rd41];
	mul.lo.s32 	%r244, %r240, %r67;
	cvt.u64.u32 	%rd42, %r244;
	add.s64 	%rd43, %rd5, %rd42;
	ld.global.f32 	%f44, [%rd43];
	add.s64 	%rd44, %rd43, %rd25;
	ld.global.f32 	%f45, [%rd44];
	add.s64 	%rd45, %rd43, %rd24;
	ld.global.f32 	%f46, [%rd45];
	add.s64 	%rd46, %rd45, %rd25;
	ld.global.f32 	%f47, [%rd46];
	st.shared.v2.f32 	[%r30], {%f37, %f38};
	st.shared.v2.f32 	[%r30+8], {%f39, %f40};
	st.shared.v2.f32 	[%r30+16], {%f41, %f42};
	st.shared.f32 	[%r30+24], %f43;
	st.shared.v2.f32 	[%r30+32], {%f44, %f45};
	st.shared.v2.f32 	[%r30+40], {%f46, %f47};
$L__BB2_4:
	bar.sync 	0;
	and.b16  	%rs49, %rs2, 255;
	setp.eq.s16 	%p6, %rs49, 0;
	mov.b16 	%rs48, 0;
	mov.u16 	%rs52, %rs48;
	@%p6 bra 	$L__BB2_10;
	setp.eq.s32 	%p7, %r257, 0;
	mov.u16 	%rs52, %rs2;
	@%p7 bra 	$L__BB2_10;
	add.s32 	%r36, %r261, %r34;
	mov.b32 	%r260, 0;
	mov.u32 	%r259, %r261;
	mov.f32 	%f95, %f99;
	mov.f32 	%f96, %f100;
	mov.f32 	%f97, %f101;
	mov.f32 	%f98, %f102;
$L__BB2_7:
	mov.u32 	%r246, collected_splats_0;
	mad.lo.s32 	%r247, %r260, 48, %r246;
	ld.shared.v2.f32 	{%f48, %f49}, [%r247];
	ld.shared.f32 	%f13, [%r247+12];
	ld.shared.v2.f32 	{%f14, %f15}, [%r247+16];
	ld.shared.f32 	%f50, [%r247+24];
	ld.shared.v2.f32 	{%f51, %f52}, [%r247+32];
	ld.shared.v2.f32 	{%f53, %f54}, [%r247+40];
	add.f32 	%f55, %f48, 0f3F800000;
	fma.rn.f32 	%f56, %f55, %f1, 0fBF800000;
	fma.rn.f32 	%f57, %f56, 0fBF000000, %f4;
	add.f32 	%f58, %f49, 0f3F800000;
	fma.rn.f32 	%f59, %f58, %f2, 0fBF800000;
	fma.rn.f32 	%f60, %f59, 0fBF000000, %f3;
	mul.f32 	%f61, %f57, %f51;
	mul.f32 	%f62, %f60, %f54;
	mul.f32 	%f63, %f60, %f62;
	fma.rn.f32 	%f64, %f57, %f61, %f63;
	add.f32 	%f65, %f52, %f53;
	mul.f32 	%f66, %f57, %f65;
	fma.rn.f32 	%f67, %f60, %f66, %f64;
	mul.f32 	%f68, %f67, 0fBF000000;
	fma.rn.f32 	%f69, %f68, 0f3BBB989D, 0f3F000000;
	cvt.sat.f32.f32 	%f70, %f69;
	mov.f32 	%f71, 0f4B400001;
	mov.f32 	%f72, 0f437C0000;
	fma.rm.f32 	%f73, %f70, %f72, %f71;
	add.f32 	%f74, %f73, 0fCB40007F;
	neg.f32 	%f75, %f74;
	fma.rn.f32 	%f76, %f68, 0f3FB8AA3B, %f75;
	fma.rn.f32 	%f77, %f68, 0f32A57060, %f76;
	mov.b32 	%r248, %f73;
	shl.b32 	%r249, %r248, 23;
	mov.b32 	%f78, %r249;
	ex2.approx.ftz.f32 	%f79, %f77;
	mul.f32 	%f80, %f79, %f78;
	mul.f32 	%f81, %f50, %f80;
	min.f32 	%f16, %f81, 0f3F7D70A4;
	setp.lt.f32 	%p8, %f16, 0f3B808081;
	@%p8 bra 	$L__BB2_9;
	mul.f32 	%f82, %f13, %f16;
	fma.rn.f32 	%f95, %f82, %f102, %f99;
	mul.f32 	%f83, %f14, %f16;
	fma.rn.f32 	%f96, %f83, %f102, %f100;
	mul.f32 	%f84, %f15, %f16;
	fma.rn.f32 	%f97, %f84, %f102, %f101;
	mov.f32 	%f85, 0f3F800000;
	sub.f32 	%f86, %f85, %f16;
	mul.f32 	%f98, %f102, %f86;
	setp.lt.f32 	%p9, %f98, 0f38D1B717;
	mov.u16 	%rs52, %rs48;
	mov.u32 	%r261, %r259;
	@%p9 bra 	$L__BB2_10;
$L__BB2_9:
	add.s32 	%r260, %r260, 1;
	setp.ne.s32 	%p10, %r260, %r34;
	add.s32 	%r259, %r259, 1;
	mov.f32 	%f102, %f98;
	mov.f32 	%f101, %f97;
	mov.f32 	%f100, %f96;
	mov.f32 	%f99, %f95;
	mov.u16 	%rs52, %rs2;
	mov.u32 	%r261, %r36;
	@%p10 bra 	$L__BB2_7;
$L__BB2_10:
	sub.s32 	%r257, %r257, %r16;
	add.s32 	%r258, %r258, 1;
	setp.lt.s32 	%p11, %r258, %r18;
	@%p11 bra 	$L__BB2_2;
$L__BB2_11:
	not.pred 	%p12, %p1;
	@%p12 bra 	$L__BB2_13;
	mul.lo.s32 	%r250, %r230, %r155;
	cvt.u64.u32 	%rd47, %r250;
	mul.lo.s32 	%r251, %r4, %r156;
	cvt.u64.u32 	%rd48, %r251;
	add.s64 	%rd49, %rd47, %rd48;
	cvta.to.global.u64 	%rd50, %rd17;
	add.s64 	%rd51, %rd50, %rd49;
	st.global.u32 	[%rd51], %r261;
	cvta.to.global.u64 	%rd52, %rd15;
	mul.lo.s32 	%r252, %r230, %r133;
	cvt.u64.u32 	%rd53, %r252;
	mul.lo.s32 	%r253, %r4, %r134;
	cvt.u64.u32 	%rd54, %r253;
	add.s64 	%rd55, %rd53, %rd54;
	add.s64 	%rd56, %rd52, %rd55;
	st.global.f32 	[%rd56], %f99;
	cvt.u64.u32 	%rd57, %r135;
	add.s64 	%rd58, %rd56, %rd57;
	st.global.f32 	[%rd58], %f100;
	shl.b32 	%r254, %r135, 1;
	cvt.u64.u32 	%rd59, %r254;
	add.s64 	%rd60, %rd56, %rd59;
	st.global.f32 	[%rd60], %f101;
	mul.lo.s32 	%r255, %r135, 3;
	cvt.u64.u32 	%rd61, %r255;
	add.s64 	%rd62, %rd56, %rd61;
	st.global.f32 	[%rd62], %f102;
$L__BB2_13:
	ret;

}


// ===== COMPILED SASS (sm_100) =====

	.target	sm_100

	.elftype	@"ET_EXEC"


//--------------------- .note.nv.tkinfo           --------------------------
	.section	.note.nv.tkinfo,"",@"SHT_NOTE"
	.sectionflags	@"SHF_NOTE_NV_TKINFO"
	.tkinfo
        /*0018*/ 	.word	0x00000002
        /*0030*/ 	.string	""
        /*0030*/ 	.string	"ptxas"
        /*0030*/ 	.string	"Cuda compilation tools, release 13.0, V13.0.88"
        /*0030*/ 	.string	"Build cuda_13.0.r13.0/compiler.36424714_0"
        /*0030*/ 	.string	"-arch sm_100 -m 64 "



//--------------------- .note.nv.cuinfo           --------------------------
	.section	.note.nv.cuinfo,"",@"SHT_NOTE"
	.sectionflags	@"SHF_NOTE_NV_CUINFO"
        /*0018*/ 	.short	0x0002
        /*001a*/ 	.short	0x0064
        /*001c*/ 	.short	0x0082
	.zero		2


//--------------------- .nv.info                  --------------------------
	.section	.nv.info,"",@"SHT_CUDA_INFO"
	.align	4


	//----- nvinfo : EIATTR_REGCOUNT
	.align		4
        /*0000*/ 	.byte	0x04, 0x2f
        /*0002*/ 	.short	(.L_1 - .L_0)
	.align		4
.L_0:
        /*0004*/ 	.word	index@(__kernel__splat_tiled_bwd_diff)
        /*0008*/ 	.word	0x00000036


	//----- nvinfo : EIATTR_FRAME_SIZE
	.align		4
.L_1:
        /*000c*/ 	.byte	0x04, 0x11
        /*000e*/ 	.short	(.L_3 - .L_2)
	.align		4
.L_2:
        /*0010*/ 	.word	index@($__internal_0_$__cuda_sm3x_div_rn_noftz_f32_slowpath)
        /*0014*/ 	.word	0x00000000


	//----- nvinfo : EIATTR_FRAME_SIZE
	.align		4
.L_3:
        /*0018*/ 	.byte	0x04, 0x11
        /*001a*/ 	.short	(.L_5 - .L_4)
	.align		4
.L_4:
        /*001c*/ 	.word	index@(__kernel__splat_tiled_bwd_diff)
        /*0020*/ 	.word	0x00000000


	//----- nvinfo : EIATTR_REGCOUNT
	.align		4
.L_5:
        /*0024*/ 	.byte	0x04, 0x2f
        /*0026*/ 	.short	(.L_7 - .L_6)
	.align		4
.L_6:
        /*0028*/ 	.word	index@(__kernel__splat_tiled_fwd_diff)
        /*002c*/ 	.word	0x00000030


	//----- nvinfo : EIATTR_FRAME_SIZE
	.align		4
.L_7:
        /*0030*/ 	.byte	0x04, 0x11
        /*0032*/ 	.short	(.L_9 - .L_8)
	.align		4
.L_8:
        /*0034*/ 	.word	index@(__kernel__splat_tiled_fwd_diff)
        /*0038*/ 	.word	0x00003000


	//----- nvinfo : EIATTR_REGCOUNT
	.align		4
.L_9:
        /*003c*/ 	.byte	0x04, 0x2f
        /*003e*/ 	.short	(.L_11 - .L_10)
	.align		4
.L_10:
        /*0040*/ 	.word	index@(_Z21__kernel__splat_tiled10TensorViewS_16DiffTensorView_0S0_S0_S0_S0_S_iiii)
        /*0044*/ 	.word	0x00000030


	//----- nvinfo : EIATTR_FRAME_SIZE
	.align		4
.L_11:
        /*0048*/ 	.byte	0x04, 0x11
        /*004a*/ 	.short	(.L_13 - .L_12)
	.align		4
.L_12:
        /*004c*/ 	.word	index@(_Z21__kernel__splat_tiled10TensorViewS_16DiffTensorView_0S0_S0_S0_S0_S_iiii)
        /*0050*/ 	.word	0x00000000


	//----- nvinfo : EIATTR_MIN_STACK_SIZE
	.align		4
.L_13:
        /*0054*/ 	.byte	0x04, 0x12
        /*0056*/ 	.short	(.L_15 - .L_14)
	.align		4
.L_14:
        /*0058*/ 	.word	index@(_Z21__kernel__splat_tiled10TensorViewS_16DiffTensorView_0S0_S0_S0_S0_S_iiii)
        /*005c*/ 	.word	0x00000000


	//----- nvinfo : EIATTR_MIN_STACK_SIZE
	.align		4
.L_15:
        /*0060*/ 	.byte	0x04, 0x12
        /*0062*/ 	.short	(.L_17 - .L_16)
	.align		4
.L_16:
        /*0064*/ 	.word	index@(__kernel__splat_tiled_fwd_diff)
        /*0068*/ 	.word	0x00003000


	//----- nvinfo : EIATTR_MIN_STACK_SIZE
	.align		4
.L_17:
        /*006c*/ 	.byte	0x04, 0x12
        /*006e*/ 	.short	(.L_19 - .L_18)
	.align		4
.L_18:
        /*0070*/ 	.word	index@(__kernel__splat_tiled_bwd_diff)
        /*0074*/ 	.word	0x00000000
.L_19:


//--------------------- .nv.compat                --------------------------
	.section	.nv.compat,"",@"SHT_CUDA_COMPAT_INFO"
	.align	4
        /*0000*/ 	.byte	0x02, 0x09, 0x00, 0x00, 0x02, 0x02, 0x01, 0x00, 0x02, 0x05, 0x05, 0x00, 0x03, 0x07, 0x01, 0x01
        /*0010*/ 	.byte	0x02, 0x03, 0x00, 0x00, 0x02, 0x06, 0x01, 0x00, 0x04, 0x0b, 0x08, 0x00, 0x01, 0x00, 0x00, 0x00
        /*0020*/ 	.byte	0x00, 0x00, 0x00, 0x00


//--------------------- .nv.info._Z21__kernel__splat_tiled10TensorViewS_16DiffTensorView_0S0_S0_S0_S0_S_iiii --------------------------
	.section	.nv.info._Z21__kernel__splat_tiled10TensorViewS_16DiffTensorView_0S0_S0_S0_S0_S_iiii,"",@"SHT_CUDA_INFO"
	.sectionflags	@""
	.align	4


	//----- nvinfo : EIATTR_CUDA_API_VERSION
	.align		4
        /*0000*/ 	.byte	0x04, 0x37
        /*0002*/ 	.short	(.L_21 - .L_20)
.L_20:
        /*0004*/ 	.word	0x00000082


	//----- nvinfo : EIATTR_KPARAM_INFO
	.align		4
.L_21:
        /*0008*/ 	.byte	0x04, 0x17
        /*000a*/ 	.short	(.L_23 - .L_22)
.L_22:
        /*000c*/ 	.word	0x00000000
        /*0010*/ 	.short	0x000b
        /*0012*/ 	.short	0x02e4
        /*0014*/ 	.byte	0x00, 0xf0, 0x11, 0x00


	//----- nvinfo : EIATTR_KPARAM_INFO
	.align		4
.L_23:
        /*0018*/ 	.byte	0x04, 0x17
        /*001a*/ 	.short	(.L_25 - .L_24)
.L_24:
        /*001c*/ 	.word	0x00000000
        /*0020*/ 	.short	0x000a
        /*0022*/ 	.short	0x02e0
        /*0024*/ 	.byte	0x00, 0xf0, 0x11, 0x00


	//----- nvinfo : EIATTR_KPARAM_INFO
	.align		4
.L_25:
        /*0028*/ 	.byte	0x04, 0x17
        /*002a*/ 	.short	(.L_27 - .L_26)
.L_26:
        /*002c*/ 	.word	0x00000000
        /*0030*/ 	.short	0x0009
        /*0032*/ 	.short	0x02dc
        /*0034*/ 	.byte	0x00, 0xf0, 0x11, 0x00


	//----- nvinfo : EIATTR_KPARAM_INFO
	.align		4
.L_27:
        /*0038*/ 	.byte	0x04, 0x17
        /*003a*/ 	.short	(.L_29 - .L_28)
.L_28:
        /*003c*/ 	.word	0x00000000
        /*0040*/ 	.short	0x0008
        /*0042*/ 	.short	0x02d8
        /*0044*/ 	.byte	0x00, 0xf0, 0x11, 0x00


	//----- nvinfo : EIATTR_KPARAM_INFO
	.align		4
.L_29:
        /*0048*/ 	.byte	0x04, 0x17
        /*004a*/ 	.short	(.L_31 - .L_30)
.L_30:
        /*004c*/ 	.word	0x00000000
        /*0050*/ 	.short	0x0007
        /*0052*/ 	.short	0x02a0
        /*0054*/ 	.byte	0x00, 0xf0, 0xe1, 0x00


	//----- nvinfo : EIATTR_KPARAM_INFO
	.align		4
.L_31:
        /*0058*/ 	.byte	0x04, 0x17
        /*005a*/ 	.short	(.L_33 - .L_32)
.L_32:
        /*005c*/ 	.word	0x00000000
        /*0060*/ 	.short	0x0006
        /*0062*/ 	.short	0x0230
        /*0064*/ 	.byte	0x00, 0xf0, 0xc1, 0x01


	//----- nvinfo : EIATTR_KPARAM_INFO
	.align		4
.L_33:
        /*0068*/ 	.byte	0x04, 0x17
        /*006a*/ 	.short	(.L_35 - .L_34)
.L_34:
        /*006c*/ 	.word	0x00000000
        /*0070*/ 	.short	0x0005
        /*0072*/ 	.short	0x01c0
        /*0074*/ 	.byte	0x00, 0xf0, 0xc1, 0x01


	//----- nvinfo : EIATTR_KPARAM_INFO
	.align		4
.L_35:
        /*0078*/ 	.byte	0x04, 0x17
        /*007a*/ 	.short	(.L_37 - .L_36)
.L_36:
        /*007c*/ 	.word	0x00000000
        /*0080*/ 	.short	0x0004
        /*0082*/ 	.short	0x0150
        /*0084*/ 	.byte	0x00, 0xf0, 0xc1, 0x01


	//----- nvinfo : EIATTR_KPARAM_INFO
	.align		4
.L_37:
        /*0088*/ 	.byte	0x04, 0x17
        /*008a*/ 	.short	(.L_39 - .L_38)
.L_38:
        /*008c*/ 	.word	0x00000000
        /*0090*/ 	.short	0x0003
        /*0092*/ 	.short	0x00e0
        /*0094*/ 	.byte	0x00, 0xf0, 0xc1, 0x01


	//----- nvinfo : EIATTR_KPARAM_INFO
	.align		4
.L_39:
        /*0098*/ 	.byte	0x04, 0x17
        /*009a*/ 	.short	(.L_41 - .L_40)
.L_40:
        /*009c*/ 	.word	0x00000000
        /*00a0*/ 	.short	0x0002
        /*00a2*/ 	.short	0x0070
        /*00a4*/ 	.byte	0x00, 0xf0, 0xc1, 0x01


	//----- nvinfo : EIATTR_KPARAM_INFO
	.align		4
.L_41:
        /*00a8*/ 	.byte	0x04, 0x17
        /*00aa*/ 	.short	(.L_43 - .L_42)
.L_42:
        /*00ac*/ 	.word	0x00000000
        /*00b0*/ 	.short	0x0001
        /*00b2*/ 	.short	0x0038
        /*00b4*/ 	.byte	0x00, 0xf0, 0xe1, 0x00


	//----- nvinfo : EIATTR_KPARAM_INFO
	.align		4
.L_43:
        /*00b8*/ 	.byte	0x04, 0x17
        /*00ba*/ 	.short	(.L_45 - .L_44)
.L_44:
        /*00bc*/ 	.word	0x00000000
        /*00c0*/ 	.short	0x0000
        /*00c2*/ 	.short	0x0000
        /*00c4*/ 	.byte	0x00, 0xf0, 0xe1, 0x00


	//----- nvinfo : EIATTR_SPARSE_MMA_MASK
	.align		4
.L_45:
        /*00c8*/ 	.byte	0x03, 0x50
        /*00ca*/ 	.short	0x0000


	//----- nvinfo : EIATTR_MAXREG_COUNT
	.align		4
        /*00cc*/ 	.byte	0x03, 0x1b
        /*00ce*/ 	.short	0x00ff


	//----- nvinfo : EIATTR_NUM_BARRIERS
	.align		4
        /*00d0*/ 	.byte	0x02, 0x4c
        /*00d2*/ 	.byte	0x01
	.zero		1


	//----- nvinfo : EIATTR_MERCURY_ISA_VERSION
	.align		4
        /*00d4*/ 	.byte	0x03, 0x5f
        /*00d6*/ 	.short	0x0101


	//----- nvinfo : EIATTR_UNUSED_LOAD_BYTE_OFFSET
	.align		4
        /*00d8*/ 	.byte	0x04, 0x44
        /*00da*/ 	.short	(.L_47 - .L_46)


	//   ....[0]....
.L_46:
        /*00dc*/ 	.word	0x000009c0
        /*00e0*/ 	.word	0x0000f0ff


	//   ....[1]....
        /*00e4*/ 	.word	0x00000af0
        /*00e8*/ 	.word	0x00000fff


	//----- nvinfo : EIATTR_VRC_CTA_INIT_COUNT
	.align		4
.L_47:
        /*00ec*/ 	.byte	0x02, 0x4a
	.zero		1
	.zero		1


	//----- nvinfo : EIATTR_EXIT_INSTR_OFFSETS
	.align		4
        /*00f0*/ 	.byte	0x04, 0x1c
        /*00f2*/ 	.short	(.L_49 - .L_48)


	//   ....[0]....
.L_48:
        /*00f4*/ 	.word	0x00000d60


	//   ....[1]....
        /*00f8*/ 	.word	0x00000ee0


	//----- nvinfo : EIATTR_CRS_STACK_SIZE
	.align		4
.L_49:
        /*00fc*/ 	.byte	0x04, 0x1e
        /*00fe*/ 	.short	(.L_51 - .L_50)
.L_50:
        /*0100*/ 	.word	0x00000000


	//----- nvinfo : EIATTR_CBANK_PARAM_SIZE
	.align		4
.L_51:
        /*0104*/ 	.byte	0x03, 0x19
        /*0106*/ 	.short	0x02e8


	//----- nvinfo : EIATTR_PARAM_CBANK
	.align		4
        /*0108*/ 	.byte	0x04, 0x0a
        /*010a*/ 	.short	(.L_53 - .L_52)
	.align		4
.L_52:
        /*010c*/ 	.word	index@(.nv.constant0._Z21__kernel__splat_tiled10TensorViewS_16DiffTensorView_0S0_S0_S0_S0_S_iiii)
        /*0110*/ 	.short	0x0380
        /*0112*/ 	.short	0x02e8


	//----- nvinfo : EIATTR_SW_WAR
	.align		4
.L_53:
        /*0114*/ 	.byte	0x04, 0x36
        /*0116*/ 	.short	(.L_55 - .L_54)
.L_54:
        /*0118*/ 	.word	0x00000008
.L_55:


//--------------------- .nv.info.__kernel__splat_tiled_fwd_diff --------------------------
	.section	.nv.info.__kernel__splat_tiled_fwd_diff,"",@"SHT_CUDA_INFO"
	.sectionflags	@""
	.align	4


	//----- nvinfo : EIATTR_CUDA_API_VERSION
	.align		4
        /*0000*/ 	.byte	0x04, 0x37
        /*0002*/ 	.short	(.L_57 - .L_56)
.L_56:
        /*0004*/ 	.word	0x00000082


	//----- nvinfo : EIATTR_KPARAM_INFO
	.align		4
.L_57:
        /*0008*/ 	.byte	0x04, 0x17
        /*000a*/ 	.short	(.L_59 - .L_58)
.L_58:
        /*000c*/ 	.word	0x00000000
        /*0010*/ 	.short	0x000b
        /*0012*/ 	.short	0x02e4
        /*0014*/ 	.byte	0x00, 0xf0, 0x11, 0x00


	//----- nvinfo : EIATTR_KPARAM_INFO
	.align		4
.L_59:
        /*0018*/ 	.byte	0x04, 0x17
        /*001a*/ 	.short	(.L_61 - .L_60)
.L_60:
        /*001c*/ 	.word	0x00000000
        /*0020*/ 	.short	0x000a
        /*0022*/ 	.short	0x02e0
        /*0024*/ 	.byte	0x00, 0xf0, 0x11, 0x00


	//----- nvinfo : EIATTR_KPARAM_INFO
	.align		4
.L_61:
        /*0028*/ 	.byte	0x04, 0x17
        /*002a*/ 	.short	(.L_63 - .L_62)
.L_62:
        /*002c*/ 	.word	0x00000000
        /*0030*/ 	.short	0x0009
        /*0032*/ 	.short	0x02dc
        /*0034*/ 	.byte	0x00, 0xf0, 0x11, 0x00


	//----- nvinfo : EIATTR_KPARAM_INFO
	.align		4
.L_63:
        /*0038*/ 	.byte	0x04, 0x17
        /*003a*/ 	.short	(.L_65 - .L_64)
.L_64:
        /*003c*/ 	.word	0x00000000
        /*0040*/ 	.short	0x0008
        /*0042*/ 	.short	0x02d8
        /*0044*/ 	.byte	0x00, 0xf0, 0x11, 0x00


	//----- nvinfo : EIATTR_KPARAM_INFO
	.align		4
.L_65:
        /*0048*/ 	.byte	0x04, 0x17
        /*004a*/ 	.short	(.L_67 - .L_66)
.L_66:
        /*004c*/ 	.word	0x00000000
        /*0050*/ 	.short	0x0007
        /*0052*/ 	.short	0x02a0
        /*0054*/ 	.byte	0x00, 0xf0, 0xe1, 0x00


	//----- nvinfo : EIATTR_KPARAM_INFO
	.align		4
.L_67:
        /*0058*/ 	.byte	0x04, 0x17
        /*005a*/ 	.short	(.L_69 - .L_68)
.L_68:
        /*005c*/ 	.word	0x00000000
        /*0060*/ 	.short	0x0006
        /*0062*/ 	.short	0x0230
        /*0064*/ 	.byte	0x00, 0xf0, 0xc1, 0x01


	//----- nvinfo : EIATTR_KPARAM_INFO
	.align		4
.L_69:
        /*0068*/ 	.byte	0x04, 0x17
        /*006a*/ 	.short	(.L_71 - .L_70)
.L_70:
        /*006c*/ 	.word	0x00000000
        /*0070*/ 	.short	0x0005
        /*0072*/ 	.short	0x01c0
        /*0074*/ 	.byte	0x00, 0xf0, 0xc1, 0x01


	//----- nvinfo : EIATTR_KPARAM_INFO
	.align		4
.L_71:
        /*0078*/ 	.byte	0x04, 0x17
        /*007a*/ 	.short	(.L_73 - .L_72)
.L_72:
        /*007c*/ 	.word	0x00000000
        /*0080*/ 	.short	0x0004
        /*0082*/ 	.short	0x0150
        /*0084*/ 	.byte	0x00, 0xf0, 0xc1, 0x01


	//----- nvinfo : EIATTR_KPARAM_INFO
	.align		4
.L_73:
        /*0088*/ 	.byte	0x04, 0x17
        /*008a*/ 	.short	(.L_75 - .L_74)
.L_74:
        /*008c*/ 	.word	0x00000000
        /*0090*/ 	.short	0x0003
        /*0092*/ 	.short	0x00e0
        /*0094*/ 	.byte	0x00, 0xf0, 0xc1, 0x01


	//----- nvinfo : EIATTR_KPARAM_INFO
	.align		4
.L_75:
        /*0098*/ 	.byte	0x04, 0x17
        /*009a*/ 	.short	(.L_77 - .L_76)
.L_76:
        /*009c*/ 	.word	0x00000000
        /*00a0*/ 	.short	0x0002
        /*00a2*/ 	.short	0x0070
        /*00a4*/ 	.byte	0x00, 0xf0, 0xc1, 0x01


	//----- nvinfo : EIATTR_KPARAM_INFO
	.align		4
.L_77:
        /*00a8*/ 	.byte	0x04, 0x17
        /*00aa*/ 	.short	(.L_79 - .L_78)
.L_78:
        /*00ac*/ 	.word	0x00000000
        /*00b0*/ 	.short	0x0001
        /*00b2*/ 	.short	0x0038
        /*00b4*/ 	.byte	0x00, 0xf0, 0xe1, 0x00


	//----- nvinfo : EIATTR_KPARAM_INFO
	.align		4
.L_79:
        /*00b8*/ 	.byte	0x04, 0x17
        /*00ba*/ 	.short	(.L_81 - .L_80)
.L_80:
        /*00bc*/ 	.word	0x00000000
        /*00c0*/ 	.short	0x0000
        /*00c2*/ 	.short	0x0000
        /*00c4*/ 	.byte	0x00, 0xf0, 0xe1, 0x00


	//----- nvinfo : EIATTR_SPARSE_MMA_MASK
	.align		4
.L_81:
        /*00c8*/ 	.byte	0x03, 0x50
        /*00ca*/ 	.short	0x0000


	//----- nvinfo : EIATTR_MAXREG_COUNT
	.align		4
        /*00cc*/ 	.byte	0x03, 0x1b
        /*00ce*/ 	.short	0x00ff


	//----- nvinfo : EIATTR_NUM_BARRIERS
	.align		4
        /*00d0*/ 	.byte	0x02, 0x4c
        /*00d2*/ 	.byte	0x01
	.zero		1


	//----- nvinfo : EIATTR_MERCURY_ISA_VERSION
	.align		4
        /*00d4*/ 	.byte	0x03, 0x5f
        /*00d6*/ 	.short	0x0101


	//----- nvinfo : EIATTR_UNUSED_LOAD_BYTE_OFFSET
	.align		4
        /*00d8*/ 	.byte	0x04, 0x44
        /*00da*/ 	.short	(.L_83 - .L_82)


	//   ....[0]....
.L_82:
        /*00dc*/ 	.word	0x000013a0
        /*00e0*/ 	.word	0x0000f0ff


	//   ....[1]....
        /*00e4*/ 	.word	0x00001630
        /*00e8*/ 	.word	0x00000fff


	//----- nvinfo : EIATTR_VRC_CTA_INIT_COUNT
	.align		4
.L_83:
        /*00ec*/ 	.byte	0x02, 0x4a
	.zero		1
	.zero		1


	//----- nvinfo : EIATTR_EXIT_INSTR_OFFSETS
	.align		4
        /*00f0*/ 	.byte	0x04, 0x1c
        /*00f2*/ 	.short	(.L_85 - .L_84)


	//   ....[0]....
.L_84:
        /*00f4*/ 	.word	0x00001ae0


	//   ....[1]....
        /*00f8*/ 	.word	0x00001d20


	//----- nvinfo : EIATTR_CRS_STACK_SIZE
	.align		4
.L_85:
        /*00fc*/ 	.byte	0x04, 0x1e
        /*00fe*/ 	.short	(.L_87 - .L_86)
.L_86:
        /*0100*/ 	.word	0x00000000


	//----- nvinfo : EIATTR_CBANK_PARAM_SIZE
	.align		4
.L_87:
        /*0104*/ 	.byte	0x03, 0x19
        /*0106*/ 	.short	0x02e8


	//----- nvinfo : EIATTR_PARAM_CBANK
	.align		4
        /*0108*/ 	.byte	0x04, 0x0a
        /*010a*/ 	.short	(.L_89 - .L_88)
	.align		4
.L_88:
        /*010c*/ 	.word	index@(.nv.constant0.__kernel__splat_tiled_fwd_diff)
        /*0110*/ 	.short	0x0380
        /*0112*/ 	.short	0x02e8


	//----- nvinfo : EIATTR_SW_WAR
	.align		4
.L_89:
        /*0114*/ 	.byte	0x04, 0x36
        /*0116*/ 	.short	(.L_91 - .L_90)
.L_90:
        /*0118*/ 	.word	0x00000008
.L_91:


//--------------------- .nv.info.__kernel__splat_tiled_bwd_diff --------------------------
	.section	.nv.info.__kernel__splat_tiled_bwd_diff,"",@"SHT_CUDA_INFO"
	.sectionflags	@""
	.align	4


	//----- nvinfo : EIATTR_CUDA_API_VERSION
	.align		4
        /*0000*/ 	.byte	0x04, 0x37
        /*0002*/ 	.short	(.L_93 - .L_92)
.L_92:
        /*0004*/ 	.word	0x00000082


	//----- nvinfo : EIATTR_KPARAM_INFO
	.align		4
.L_93:
        /*0008*/ 	.byte	0x04, 0x17
        /*000a*/ 	.short	(.L_95 - .L_94)
.L_94:
        /*000c*/ 	.word	0x00000000
        /*0010*/ 	.short	0x000b
        /*0012*/ 	.short	0x02e4
        /*0014*/ 	.byte	0x00, 0xf0, 0x11, 0x00


	//----- nvinfo : EIATTR_KPARAM_INFO
	.align		4
.L_95:
        /*0018*/ 	.byte	0x04, 0x17
        /*001a*/ 	.short	(.L_97 - .L_96)
.L_96:
        /*001c*/ 	.word	0x00000000
        /*0020*/ 	.short	0x000a
        /*0022*/ 	.short	0x02e0
        /*0024*/ 	.byte	0x00, 0xf0, 0x11, 0x00


	//----- nvinfo : EIATTR_KPARAM_INFO
	.align		4
.L_97:
        /*0028*/ 	.byte	0x04, 0x17
        /*002a*/ 	.short	(.L_99 - .L_98)
.L_98:
        /*002c*/ 	.word	0x00000000
        /*0030*/ 	.short	0x0009
        /*0032*/ 	.short	0x02dc
        /*0034*/ 	.byte	0x00, 0xf0, 0x11, 0x00


	//----- nvinfo : EIATTR_KPARAM_INFO
	.align		4
.L_99:
        /*0038*/ 	.byte	0x04, 0x17
        /*003a*/ 	.short	(.L_101 - .L_100)
.L_100:
        /*003c*/ 	.word	0x00000000
        /*0040*/ 	.short	0x0008
        /*0042*/ 	.short	0x02d8
        /*0044*/ 	.byte	0x00, 0xf0, 0x11, 0x00


	//----- nvinfo : EIATTR_KPARAM_INFO
	.align		4
.L_101:
        /*0048*/ 	.byte	0x04, 0x17
        /*004a*/ 	.short	(.L_103 - .L_102)
.L_102:
        /*004c*/ 	.word	0x00000000
        /*0050*/ 	.short	0x0007
        /*0052*/ 	.short	0x02a0
        /*0054*/ 	.byte	0x00, 0xf0, 0xe1, 0x00


	//----- nvinfo : EIATTR_KPARAM_INFO
	.align		4
.L_103:
        /*0058*/ 	.byte	0x04, 0x17
        /*005a*/ 	.short	(.L_105 - .L_104)
.L_104:
        /*005c*/ 	.word	0x00000000
        /*0060*/ 	.short	0x0006
        /*0062*/ 	.short	0x0230
        /*0064*/ 	.byte	0x00, 0xf0, 0xc1, 0x01


	//----- nvinfo : EIATTR_KPARAM_INFO
	.align		4
.L_105:
        /*0068*/ 	.byte	0x04, 0x17
        /*006a*/ 	.short	(.L_107 - .L_106)
.L_106:
        /*006c*/ 	.word	0x00000000
        /*0070*/ 	.short	0x0005
        /*0072*/ 	.short	0x01c0
        /*0074*/ 	.byte	0x00, 0xf0, 0xc1, 0x01


	//----- nvinfo : EIATTR_KPARAM_INFO
	.align		4
.L_107:
        /*0078*/ 	.byte	0x04, 0x17
        /*007a*/ 	.short	(.L_109 - .L_108)
.L_108:
        /*007c*/ 	.word	0x00000000
        /*0080*/ 	.short	0x0004
        /*0082*/ 	.short	0x0150
        /*0084*/ 	.byte	0x00, 0xf0, 0xc1, 0x01


	//----- nvinfo : EIATTR_KPARAM_INFO
	.align		4
.L_109:
        /*0088*/ 	.byte	0x04, 0x17
        /*008a*/ 	.short	(.L_111 - .L_110)
.L_110:
        /*008c*/ 	.word	0x00000000
        /*0090*/ 	.short	0x0003
        /*0092*/ 	.short	0x00e0
        /*0094*/ 	.byte	0x00, 0xf0, 0xc1, 0x01


	//----- nvinfo : EIATTR_KPARAM_INFO
	.align		4
.L_111:
        /*0098*/ 	.byte	0x04, 0x17
        /*009a*/ 	.short	(.L_113 - .L_112)
.L_112:
        /*009c*/ 	.word	0x00000000
        /*00a0*/ 	.short	0x0002
        /*00a2*/ 	.short	0x0070
        /*00a4*/ 	.byte	0x00, 0xf0, 0xc1, 0x01


	//----- nvinfo : EIATTR_KPARAM_INFO
	.align		4
.L_113:
        /*00a8*/ 	.byte	0x04, 0x17
        /*00aa*/ 	.short	(.L_115 - .L_114)
.L_114:
        /*00ac*/ 	.word	0x00000000
        /*00b0*/ 	.short	0x0001
        /*00b2*/ 	.short	0x0038
        /*00b4*/ 	.byte	0x00, 0xf0, 0xe1, 0x00


	//----- nvinfo : EIATTR_KPARAM_INFO
	.align		4
.L_115:
        /*00b8*/ 	.byte	0x04, 0x17
        /*00ba*/ 	.short	(.L_117 - .L_116)
.L_116:
        /*00bc*/ 	.word	0x00000000
        /*00c0*/ 	.short	0x0000
        /*00c2*/ 	.short	0x0000
        /*00c4*/ 	.byte	0x00, 0xf0, 0xe1, 0x00


	//----- nvinfo : EIATTR_SPARSE_MMA_MASK
	.align		4
.L_117:
        /*00c8*/ 	.byte	0x03, 0x50
        /*00ca*/ 	.short	0x0000


	//----- nvinfo : EIATTR_MAXREG_COUNT
	.align		4
        /*00cc*/ 	.byte	0x03, 0x1b
        /*00ce*/ 	.short	0x00ff


	//----- nvinfo : EIATTR_NUM_BARRIERS
	.align		4
        /*00d0*/ 	.byte	0x02, 0x4c
        /*00d2*/ 	.byte	0x01
	.zero		1


	//----- nvinfo : EIATTR_MERCURY_ISA_VERSION
	.align		4
        /*00d4*/ 	.byte	0x03, 0x5f
        /*00d6*/ 	.short	0x0101


	//----- nvinfo : EIATTR_UNUSED_LOAD_BYTE_OFFSET
	.align		4
        /*00d8*/ 	.byte	0x04, 0x44
        /*00da*/ 	.short	(.L_119 - .L_118)


	//   ....[0]....
.L_118:
        /*00dc*/ 	.word	0x00000ac0
        /*00e0*/ 	.word	0x0000f0ff


	//   ....[1]....
        /*00e4*/ 	.word	0x00000bc0
        /*00e8*/ 	.word	0x00000fff


	//----- nvinfo : EIATTR_VRC_CTA_INIT_COUNT
	.align		4
.L_119:
        /*00ec*/ 	.byte	0x02, 0x4a
	.zero		1
	.zero		1


	//----- nvinfo : EIATTR_EXIT_INSTR_OFFSETS
	.align		4
        /*00f0*/ 	.byte	0x04, 0x1c
        /*00f2*/ 	.short	(.L_121 - .L_120)


	//   ....[0]....
.L_120:
        /*00f4*/ 	.word	0x00001240


	//   ....[1]....
        /*00f8*/ 	.word	0x00002250


	//----- nvinfo : EIATTR_CRS_STACK_SIZE
	.align		4
.L_121:
        /*00fc*/ 	.byte	0x04, 0x1e
        /*00fe*/ 	.short	(.L_123 - .L_122)
.L_122:
        /*0100*/ 	.word	0x00000000


	//----- nvinfo : EIATTR_CBANK_PARAM_SIZE
	.align		4
.L_123:
        /*0104*/ 	.byte	0x03, 0x19
        /*0106*/ 	.short	0x02e8


	//----- nvinfo : EIATTR_PARAM_CBANK
	.align		4
        /*0108*/ 	.byte	0x04, 0x0a
        /*010a*/ 	.short	(.L_125 - .L_124)
	.align		4
.L_124:
        /*010c*/ 	.word	index@(.nv.constant0.__kernel__splat_tiled_bwd_diff)
        /*0110*/ 	.short	0x0380
        /*0112*/ 	.short	0x02e8


	//----- nvinfo : EIATTR_SW_WAR
	.align		4
.L_125:
        /*0114*/ 	.byte	0x04, 0x36
        /*0116*/ 	.short	(.L_127 - .L_126)
.L_126:
        /*0118*/ 	.word	0x00000008
.L_127:


//--------------------- .nv.callgraph             --------------------------
	.section	.nv.callgraph,"",@"SHT_CUDA_CALLGRAPH"
	.align	4
	.sectionentsize	8
	.align		4
        /*0000*/ 	.word	0x00000000
	.align		4
        /*0004*/ 	.word	0xffffffff
	.align		4
        /*0008*/ 	.word	0x00000000
	.align		4
        /*000c*/ 	.word	0xfffffffe
	.align		4
        /*0010*/ 	.word	0x00000000
	.align		4
        /*0014*/ 	.word	0xfffffffd
	.align		4
        /*0018*/ 	.word	0x00000000
	.align		4
        /*001c*/ 	.word	0xfffffffc


//--------------------- .text._Z21__kernel__splat_tiled10TensorViewS_16DiffTensorView_0S0_S0_S0_S0_S_iiii --------------------------
	.section	.text._Z21__kernel__splat_tiled10TensorViewS_16DiffTensorView_0S0_S0_S0_S0_S_iiii,"ax",@progbits
	.align	128
        .global         _Z21__kernel__splat_tiled10TensorViewS_16DiffTensorView_0S0_S0_S0_S0_S_iiii
        .type           _Z21__kernel__splat_tiled10TensorViewS_16DiffTensorView_0S0_S0_S0_S0_S_iiii,@function
        .size           _Z21__kernel__splat_tiled10TensorViewS_16DiffTensorView_0S0_S0_S0_S0_S_iiii,(.L_x_60 - _Z21__kernel__splat_tiled10TensorViewS_16DiffTensorView_0S0_S0_S0_S0_S_iiii)
        .other          _Z21__kernel__splat_tiled10TensorViewS_16DiffTensorView_0S0_S0_S0_S0_S_iiii,@"STO_CUDA_ENTRY STV_DEFAULT"
_Z21__kernel__splat_tiled10TensorViewS_16DiffTensorView_0S0_S0_S0_S0_S_iiii:
.text._Z21__kernel__splat_tiled10TensorViewS_16DiffTensorView_0S0_S0_S0_S0_S_iiii:
[----:B------:R-:W-:Y:S08]  /*0000*/  LDC R1, c[0x0][0x37c] ;  /* 0x0000df00ff017b82 */ /* 0x000ff00000000800 */
[----:B------:R-:W-:Y:S01]  /*0010*/  S2UR UR12, SR_CTAID.X ;  /* 0x00000000000c79c3 */ /* 0x000fe20000002500 */
[----:B------:R-:W0:Y:S01]  /*0020*/  LDCU UR4, c[0x0][0x65c] ;  /* 0x0000cb80ff0477ac */ /* 0x000e220008000800 */
[----:B------:R-:W1:Y:S06]  /*0030*/  LDCU.64 UR6, c[0x0][0x3c0] ;  /* 0x00007800ff0677ac */ /* 0x000e6c0008000a00 */
[----:B------:R-:W0:Y:S01]  /*0040*/  S2UR UR13, SR_CTAID.Y ;  /* 0x00000000000d79c3 */ /* 0x000e220000002600 */
[----:B------:R-:W2:Y:S01]  /*0050*/  LDCU.64 UR8, c[0x0][0x3b8] ;  /* 0x00007700ff0877ac */ /* 0x000ea20008000a00 */
[----:B------:R-:W3:Y:S06]  /*0060*/  LDCU.64 UR10, c[0x0][0x358] ;  /* 0x00006b00ff0a77ac */ /* 0x000eec0008000a00 */
[----:B------:R-:W4:Y:S01]  /*0070*/  LDC.64 R28, c[0x0][0x660] ;  /* 0x00019800ff1c7b82 */ /* 0x000f220000000a00 */
[----:B0-----:R-:W-:-:S04]  /*0080*/  UIMAD UR4, UR13, UR4, UR12 ;  /* 0x000000040d0472a4 */ /* 0x001fc8000f8e020c */
[----:B-1----:R-:W-:-:S04]  /*0090*/  UIMAD UR4, UR4, UR6, URZ ;  /* 0x00000006040472a4 */ /* 0x002fc8000f8e02ff */
[----:B--2---:R-:W-:-:S04]  /*00a0*/  UIADD3 UR5, UP0, UPT, UR4, UR8, URZ ;  /* 0x0000000804057290 */ /* 0x004fc8000ff1e0ff */
[----:B------:R-:W-:Y:S02]  /*00b0*/  UIADD3.X UR6, UPT, UPT, URZ, UR9, URZ, UP0, !UPT ;  /* 0x00000009ff067290 */ /* 0x000fe400087fe4ff */
[----:B------:R-:W-:Y:S02]  /*00c0*/  UIADD3 UR4, UP0, UPT, UR5, UR7, URZ ;  /* 0x0000000705047290 */ /* 0x000fe4000ff1e0ff */
[----:B------:R-:W-:Y:S02]  /*00d0*/  IMAD.U32 R2, RZ, RZ, UR5 ;  /* 0x00000005ff027e24 */ /* 0x000fe4000f8e00ff */
[----:B------:R-:W-:Y:S02]  /*00e0*/  UIADD3.X UR7, UPT, UPT, URZ, UR6, URZ, UP0, !UPT ;  /* 0x00000006ff077290 */ /* 0x000fe400087fe4ff */
[----:B------:R-:W-:Y:S01]  /*00f0*/  MOV R3, UR6 ;  /* 0x0000000600037c02 */ /* 0x000fe20008000f00 */
[----:B------:R-:W-:Y:S01]  /*0100*/  IMAD.U32 R30, RZ, RZ, UR4 ;  /* 0x00000004ff1e7e24 */ /* 0x000fe2000f8e00ff */
[----:B------:R-:W0:Y:S02]  /*0110*/  LDCU UR5, c[0x0][0x5d0] ;  /* 0x0000ba00ff0577ac */ /* 0x000e240008000800 */
[----:B------:R-:W-:Y:S01]  /*0120*/  MOV R31, UR7 ;  /* 0x00000007001f7c02 */ /* 0x000fe20008000f00 */
[----:B---3--:R-:W2:Y:S01]  /*0130*/  LDG.E R7, desc[UR10][R2.64] ;  /* 0x0000000a02077981 */ /* 0x008ea2000c1e1900 */
[----:B----4-:R-:W-:Y:S01]  /*0140*/  IMAD R29, R29, R28, RZ ;  /* 0x0000001c1d1d7224 */ /* 0x010fe200078e02ff */
[----:B------:R-:W1:Y:S02]  /*0150*/  LDCU UR4, c[0x0][0x5cc] ;  /* 0x0000b980ff0477ac */ /* 0x000e640008000800 */
[----:B------:R3:W2:Y:S01]  /*0160*/  LDG.E R30, desc[UR10][R30.64] ;  /* 0x0000000a1e1e7981 */ /* 0x0006a2000c1e1900 */
[----:B------:R-:W4:Y:S01]  /*0170*/  I2F.U32.RP R6, R29 ;  /* 0x0000001d00067306 */ /* 0x000f220000209000 */
[----:B------:R-:W-:Y:S01]  /*0180*/  IADD3 R9, PT, PT, RZ, -R29, RZ ;  /* 0x8000001dff097210 */ /* 0x000fe20007ffe0ff */
[----:B------:R-:W-:Y:S01]  /*0190*/  IMAD.MOV.U32 R34, RZ, RZ, RZ ;  /* 0x000000ffff227224 */ /* 0x000fe200078e00ff */
[----:B------:R-:W-:-:S02]  /*01a0*/  ISETP.NE.U32.AND P2, PT, R29, RZ, PT ;  /* 0x000000ff1d00720c */ /* 0x000fc40003f45070 */
[----:B------:R-:W-:-:S03]  /*01b0*/  MOV R27, 0x3f800000 ;  /* 0x3f800000001b7802 */ /* 0x000fc60000000f00 */
[----:B----4-:R-:W4:Y:S02]  /*01c0*/  MUFU.RCP R6, R6 ;  /* 0x0000000600067308 */ /* 0x010f240000001000 */
[----:B----4-:R-:W-:Y:S02]  /*01d0*/  VIADD R4, R6, 0xffffffe ;  /* 0x0ffffffe06047836 */ /* 0x010fe40000000000 */
[----:B------:R-:W4:Y:S04]  /*01e0*/  S2R R6, SR_TID.Y ;  /* 0x0000000000067919 */ /* 0x000f280000002200 */
[----:B------:R5:W0:Y:S02]  /*01f0*/  F2I.FTZ.U32.TRUNC.NTZ R5, R4 ;  /* 0x0000000400057305 */ /* 0x000a24000021f000 */
[----:B-----5:R-:W-:-:S02]  /*0200*/  HFMA2 R4, -RZ, RZ, 0, 0 ;  /* 0x00000000ff047431 */ /* 0x020fc400000001ff */
[----:B0-----:R-:W-:-:S04]  /*0210*/  IMAD R9, R9, R5, RZ ;  /* 0x0000000509097224 */ /* 0x001fc800078e02ff */
[----:B------:R-:W-:Y:S02]  /*0220*/  IMAD.HI.U32 R5, R5, R9, R4 ;  /* 0x0000000905057227 */ /* 0x000fe400078e0004 */
[----:B------:R-:W0:Y:S08]  /*0230*/  LDC R4, c[0x0][0x360] ;  /* 0x0000d800ff047b82 */ /* 0x000e300000000800 */
[----:B---3--:R-:W4:Y:S02]  /*0240*/  LDC R31, c[0x0][0x364] ;  /* 0x0000d900ff1f7b82 */ /* 0x008f240000000800 */
[----:B----4-:R-:W-:-:S02]  /*0250*/  IMAD R31, R31, UR13, R6 ;  /* 0x0000000d1f1f7c24 */ /* 0x010fc4000f8e0206 */
[----:B--2---:R-:W-:-:S05]  /*0260*/  IMAD.IADD R28, R30, 0x1, -R7 ;  /* 0x000000011e1c7824 */ /* 0x004fca00078e0a07 */
[----:B------:R-:W-:-:S05]  /*0270*/  IADD3 R0, PT, PT, R29, -0x1, R28 ;  /* 0xffffffff1d007810 */ /* 0x000fca0007ffe01c */
[----:B------:R-:W-:Y:S02]  /*0280*/  IMAD.HI.U32 R26, R5, R0, RZ ;  /* 0x00000000051a7227 */ /* 0x000fe400078e00ff */
[----:B------:R-:W0:Y:S02]  /*0290*/  S2R R5, SR_TID.X ;  /* 0x0000000000057919 */ /* 0x000e240000002100 */
[----:B------:R-:W-:-:S04]  /*02a0*/  IMAD.MOV R2, RZ, RZ, -R26 ;  /* 0x000000ffff027224 */ /* 0x000fc800078e0a1a */
[----:B------:R-:W-:Y:S01]  /*02b0*/  IMAD R0, R29, R2, R0 ;  /* 0x000000021d007224 */ /* 0x000fe200078e0200 */
[----:B------:R-:W-:-:S04]  /*02c0*/  CS2R R2, SRZ ;  /* 0x0000000000027805 */ /* 0x000fc8000001ff00 */
[----:B------:R-:W-:-:S13]  /*02d0*/  ISETP.GE.U32.AND P0, PT, R0, R29, PT ;  /* 0x0000001d0000720c */ /* 0x000fda0003f06070 */
[----:B------:R-:W-:Y:S01]  /*02e0*/  @P0 IADD3 R0, PT, PT, -R29, R0, RZ ;  /* 0x000000001d000210 */ /* 0x000fe20007ffe1ff */
[----:B------:R-:W-:Y:S01]  /*02f0*/  @P0 VIADD R26, R26, 0x1 ;  /* 0x000000011a1a0836 */ /* 0x000fe20000000000 */
[----:B-1----:R-:W-:Y:S02]  /*0300*/  ISETP.GE.U32.AND P0, PT, R31, UR4, PT ;  /* 0x000000041f007c0c */ /* 0x002fe4000bf06070 */
[----:B------:R-:W-:Y:S01]  /*0310*/  ISETP.GE.U32.AND P1, PT, R0, R29, PT ;  /* 0x0000001d0000720c */ /* 0x000fe20003f26070 */
[----:B------:R-:W-:Y:S02]  /*0320*/  IMAD.MOV.U32 R0, RZ, RZ, RZ ;  /* 0x000000ffff007224 */ /* 0x000fe400078e00ff */
[----:B0-----:R-:W-:-:S05]  /*0330*/  IMAD R32, R4, UR12, R5 ;  /* 0x0000000c04207c24 */ /* 0x001fca000f8e0205 */
[----:B------:R-:W-:-:S05]  /*0340*/  ISETP.LT.U32.AND P0, PT, R32, UR5, !P0 ;  /* 0x0000000520007c0c */ /* 0x000fca000c701070 */
[----:B------:R-:W-:Y:S02]  /*0350*/  @P1 IADD3 R26, PT, PT, R26, 0x1, RZ ;  /* 0x000000011a1a1810 */ /* 0x000fe40007ffe0ff */
[----:B------:R-:W-:-:S04]  /*0360*/  @!P2 LOP3.LUT R26, RZ, R29, RZ, 0x33, !PT ;  /* 0x0000001dff1aa212 */ /* 0x000fc800078e33ff */
[----:B------:R-:W-:-:S13]  /*0370*/  ISETP.GE.AND P1, PT, R26, 0x1, PT ;  /* 0x000000011a00780c */ /* 0x000fda0003f26270 */
[----:B------:R-:W-:Y:S05]  /*0380*/  @!P1 BRA `(.L_x_0) ;  /* 0x0000000800749947 */ /* 0x000fea0003800000 */
[----:B------:R-:W0:Y:S01]  /*0390*/  S2R R3, SR_CgaCtaId ;  /* 0x0000000000037919 */ /* 0x000e220000008800 */
[----:B------:R-:W-:Y:S01]  /*03a0*/  IMAD R0, R4, R6, R5 ;  /* 0x0000000604007224 */ /* 0x000fe200078e0205 */
[----:B------:R-:W-:Y:S01]  /*03b0*/  MOV R2, 0x400 ;  /* 0x0000040000027802 */ /* 0x000fe20000000f00 */
[----:B------:R-:W1:Y:S01]  /*03c0*/  LDC R4, c[0x0][0x3fc] ;  /* 0x0000ff00ff047b82 */ /* 0x000e620000000800 */
[----:B------:R-:W-:Y:S01]  /*03d0*/  SEL R33, RZ, 0x1, !P0 ;  /* 0x00000001ff217807 */ /* 0x000fe20004000000 */
[----:B------:R-:W-:Y:S01]  /*03e0*/  IMAD.MOV.U32 R27, RZ, RZ, 0x3f800000 ;  /* 0x3f800000ff1b7424 */ /* 0x000fe200078e00ff */
[----:B------:R-:W-:Y:S02]  /*03f0*/  IADD3 R6, PT, PT, R7, R0, RZ ;  /* 0x0000000007067210 */ /* 0x000fe40007ffe0ff */
[----:B------:R-:W-:Y:S02]  /*0400*/  I2FP.F32.S32 R16, UR5 ;  /* 0x0000000500107c45 */ /* 0x000fe40008201400 */
[----:B------:R-:W-:Y:S01]  /*0410*/  I2FP.F32.U32 R18, R31 ;  /* 0x0000001f00127245 */ /* 0x000fe20000201000 */
[----:B------:R-:W2:Y:S01]  /*0420*/  LDC R5, c[0x0][0x54c] ;  /* 0x00015300ff057b82 */ /* 0x000ea20000000800 */
[----:B------:R-:W-:-:S02]  /*0430*/  I2FP.F32.U32 R19, R32 ;  /* 0x0000002000137245 */ /* 0x000fc40000201000 */
[----:B------:R-:W-:Y:S02]  /*0440*/  MOV R34, RZ ;  /* 0x000000ff00227202 */ /* 0x000fe40000000f00 */
[----:B------:R-:W-:Y:S01]  /*0450*/  I2FP.F32.S32 R17, UR4 ;  /* 0x0000000400117c45 */ /* 0x000fe20008201400 */
[----:B------:R-:W-:Y:S01]  /*0460*/  UMOV UR4, URZ ;  /* 0x000000ff00047c82 */ /* 0x000fe20008000000 */
[----:B0-----:R-:W-:-:S05]  /*0470*/  LEA R3, R3, R2, 0x18 ;  /* 0x0000000203037211 */ /* 0x001fca00078ec0ff */
[----:B------:R-:W-:Y:S01]  /*0480*/  IMAD R7, R0, 0x30, R3 ;  /* 0x0000003000077824 */ /* 0x000fe200078e0203 */
[----:B------:R-:W-:Y:S01]  /*0490*/  CS2R R2, SRZ ;  /* 0x0000000000027805 */ /* 0x000fe2000001ff00 */
[----:B------:R-:W-:-:S07]  /*04a0*/  IMAD.MOV.U32 R0, RZ, RZ, RZ ;  /* 0x000000ffff007224 */ /* 0x000fce00078e00ff */
.L_x_8:
[----:B0-----:R-:W-:Y:S01]  /*04b0*/  IMAD R11, R29, UR4, R6 ;  /* 0x000000041d0b7c24 */ /* 0x001fe2000f8e0206 */
[----:B------:R-:W-:Y:S04]  /*04c0*/  BAR.SYNC.DEFER_BLOCKING 0x0 ;  /* 0x0000000000007b1d */ /* 0x000fe80000010000 */
[----:B------:R-:W-:Y:S02]  /*04d0*/  ISETP.GE.U32.AND P1, PT, R11, R30, PT ;  /* 0x0000001e0b00720c */ /* 0x000fe40003f26070 */
[----:B------:R-:W-:Y:S11]  /*04e0*/  BSSY.RECONVERGENT B0, `(.L_x_1) ;  /* 0x000003a000007945 */ /* 0x000ff60003800200 */
[----:B------:R-:W-:Y:S05]  /*04f0*/  @P1 BRA `(.L_x_2) ;  /* 0x0000000000e01947 */ /* 0x000fea0003800000 */
[----:B------:R-:W0:Y:S01]  /*0500*/  LDC.64 R8, c[0x0][0x380] ;  /* 0x0000e000ff087b82 */ /* 0x000e220000000a00 */
[----:B------:R-:W3:Y:S07]  /*0510*/  LDCU UR5, c[0x0][0x388] ;  /* 0x00007100ff0577ac */ /* 0x000eee0008000800 */
[----:B------:R-:W4:Y:S08]  /*0520*/  LDC.64 R12, c[0x0][0x548] ;  /* 0x00015200ff0c7b82 */ /* 0x000f300000000a00 */
[----:B------:R-:W5:Y:S01]  /*0530*/  LDC.64 R22, c[0x0][0x540] ;  /* 0x00015000ff167b82 */ /* 0x000f620000000a00 */
[----:B---3--:R-:W-:Y:S01]  /*0540*/  IMAD R11, R11, UR5, RZ ;  /* 0x000000050b0b7c24 */ /* 0x008fe2000f8e02ff */
[----:B------:R-:W3:Y:S04]  /*0550*/  LDCU UR5, c[0x0][0x4d8] ;  /* 0x00009b00ff0577ac */ /* 0x000ee80008000800 */
[----:B0-----:R-:W-:-:S02]  /*0560*/  IADD3 R36, P1, PT, R11, R8, RZ ;  /* 0x000000080b247210 */ /* 0x001fc40007f3e0ff */
[----:B------:R-:W0:Y:S02]  /*0570*/  LDC.64 R14, c[0x0][0x468] ;  /* 0x00011a00ff0e7b82 */ /* 0x000e240000000a00 */
[----:B------:R-:W-:-:S05]  /*0580*/  IADD3.X R37, PT, PT, RZ, R9, RZ, P1, !PT ;  /* 0x00000009ff257210 */ /* 0x000fca0000ffe4ff */
[----:B------:R-:W3:Y:S01]  /*0590*/  LDG.E R35, desc[UR10][R36.64] ;  /* 0x0000000a24237981 */ /* 0x000ee2000c1e1900 */
[----:B------:R-:W1:Y:S08]  /*05a0*/  LDC.64 R8, c[0x0][0x4d0] ;  /* 0x00013400ff087b82 */ /* 0x000e700000000a00 */
[----:B------:R-:W2:Y:S08]  /*05b0*/  LDC.64 R10, c[0x0][0x3f8] ;  /* 0x0000fe00ff0a7b82 */ /* 0x000eb00000000a00 */
[----:B------:R-:W5:Y:S08]  /*05c0*/  LDC.64 R20, c[0x0][0x3f0] ;  /* 0x0000fc00ff147b82 */ /* 0x000f700000000a00 */
[----:B------:R-:W5:Y:S01]  /*05d0*/  LDC.64 R24, c[0x0][0x460] ;  /* 0x00011800ff187b82 */ /* 0x000f620000000a00 */
[C---:B---3--:R-:W-:Y:S01]  /*05e0*/  IMAD R39, R35.reuse, UR5, RZ ;  /* 0x0000000523277c24 */ /* 0x048fe2000f8e02ff */
[----:B------:R-:W3:Y:S01]  /*05f0*/  LDCU UR5, c[0x0][0x470] ;  /* 0x00008e00ff0577ac */ /* 0x000ee20008000800 */
[----:B----4-:R-:W-:-:S02]  /*0600*/  IMAD R12, R35, R12, RZ ;  /* 0x0000000c230c7224 */ /* 0x010fc400078e02ff */
[----:B--2---:R-:W-:Y:S01]  /*0610*/  IMAD R37, R35, R10, RZ ;  /* 0x0000000a23257224 */ /* 0x004fe200078e02ff */
[----:B-1----:R-:W-:Y:S01]  /*0620*/  IADD3 R8, P1, PT, R39, R8, RZ ;  /* 0x0000000827087210 */ /* 0x002fe20007f3e0ff */
[----:B0-----:R-:W-:Y:S01]  /*0630*/  IMAD R35, R35, R14, RZ ;  /* 0x0000000e23237224 */ /* 0x001fe200078e02ff */
[----:B-----5:R-:W-:-:S03]  /*0640*/  IADD3 R36, P2, PT, R12, R22, RZ ;  /* 0x000000160c247210 */ /* 0x020fc60007f5e0ff */
[----:B------:R-:W-:Y:S01]  /*0650*/  IMAD.X R9, RZ, RZ, R9, P1 ;  /* 0x000000ffff097224 */ /* 0x000fe200008e0609 */
[----:B------:R-:W-:Y:S01]  /*0660*/  IADD3 R38, P1, PT, R37, R20, RZ ;  /* 0x0000001425267210 */ /* 0x000fe20007f3e0ff */
[----:B------:R-:W-:Y:S01]  /*0670*/  IMAD.X R37, RZ, RZ, R23, P2 ;  /* 0x000000ffff257224 */ /* 0x000fe200010e0617 */
[----:B------:R-:W-:Y:S02]  /*0680*/  IADD3 R24, P4, PT, R35, R24, RZ ;  /* 0x0000001823187210 */ /* 0x000fe40007f9e0ff */
[----:B------:R-:W-:Y:S01]  /*0690*/  IADD3 R12, P5, PT, R36, R13, RZ ;  /* 0x0000000d240c7210 */ /* 0x000fe20007fbe0ff */
[----:B------:R-:W2:Y:S01]  /*06a0*/  LDG.E R22, desc[UR10][R8.64] ;  /* 0x0000000a08167981 */ /* 0x000ea2000c1e1900 */
[----:B------:R-:W-:Y:S01]  /*06b0*/  LEA R14, P2, R5, R36, 0x1 ;  /* 0x00000024050e7211 */ /* 0x000fe200078408ff */
[----:B------:R-:W-:Y:S01]  /*06c0*/  IMAD.X R25, RZ, RZ, R25, P4 ;  /* 0x000000ffff197224 */ /* 0x000fe200020e0619 */
[----:B---3--:R-:W-:Y:S02]  /*06d0*/  IADD3 R40, P3, PT, R24, UR5, RZ ;  /* 0x0000000518287c10 */ /* 0x008fe4000ff7e0ff */
[----:B------:R-:W-:-:S02]  /*06e0*/  IADD3.X R13, PT, PT, RZ, R37, RZ, P5, !PT ;  /* 0x00000025ff0d7210 */ /* 0x000fc40002ffe4ff */
[----:B------:R-:W-:Y:S02]  /*06f0*/  IADD3.X R39, PT, PT, RZ, R21, RZ, P1, !PT ;  /* 0x00000015ff277210 */ /* 0x000fe40000ffe4ff */
[----:B------:R-:W-:Y:S01]  /*0700*/  IADD3 R10, P1, PT, R38, R11, RZ ;  /* 0x0000000b260a7210 */ /* 0x000fe20007f3e0ff */
[----:B------:R0:W3:Y:S01]  /*0710*/  LDG.E R20, desc[UR10][R12.64] ;  /* 0x0000000a0c147981 */ /* 0x0000e2000c1e1900 */
[-C--:B------:R-:W-:Y:S02]  /*0720*/  IADD3 R44, P5, PT, R24, R15.reuse, RZ ;  /* 0x0000000f182c7210 */ /* 0x080fe40007fbe0ff */
[----:B------:R-:W-:Y:S01]  /*0730*/  IADD3 R42, P4, PT, R40, R15, RZ ;  /* 0x0000000f282a7210 */ /* 0x000fe20007f9e0ff */
[----:B------:R-:W4:Y:S01]  /*0740*/  LDG.E R8, desc[UR10][R38.64] ;  /* 0x0000000a26087981 */ /* 0x000f22000c1e1900 */
[----:B------:R-:W-:Y:S02]  /*0750*/  IADD3.X R15, PT, PT, RZ, R37, RZ, P2, !PT ;  /* 0x00000025ff0f7210 */ /* 0x000fe400017fe4ff */
[----:B------:R-:W-:-:S02]  /*0760*/  IADD3.X R41, PT, PT, RZ, R25, RZ, P3, !PT ;  /* 0x00000019ff297210 */ /* 0x000fc40001ffe4ff */
[----:B0-----:R-:W-:Y:S01]  /*0770*/  LEA R12, P2, R4, R38, 0x1 ;  /* 0x00000026040c7211 */ /* 0x001fe200078408ff */
[----:B------:R-:W-:Y:S01]  /*0780*/  IMAD.X R11, RZ, RZ, R39, P1 ;  /* 0x000000ffff0b7224 */ /* 0x000fe200008e0627 */
[----:B------:R-:W3:Y:S01]  /*0790*/  LDG.E R21, desc[UR10][R14.64] ;  /* 0x0000000a0e157981 */ /* 0x000ee2000c1e1900 */
[----:B------:R-:W-:Y:S01]  /*07a0*/  IMAD.X R45, RZ, RZ, R25, P5 ;  /* 0x000000ffff2d7224 */ /* 0x000fe200028e0619 */
[----:B------:R-:W-:Y:S01]  /*07b0*/  IADD3.X R13, PT, PT, RZ, R39, RZ, P2, !PT ;  /* 0x00000027ff0d7210 */ /* 0x000fe200017fe4ff */
[----:B------:R-:W-:Y:S01]  /*07c0*/  IMAD.X R43, RZ, RZ, R41, P4 ;  /* 0x000000ffff2b7224 */ /* 0x000fe200020e0629 */
[----:B------:R-:W4:Y:S04]  /*07d0*/  LDG.E R9, desc[UR10][R10.64] ;  /* 0x0000000a0a097981 */ /* 0x000f28000c1e1900 */
[----:B------:R-:W5:Y:S04]  /*07e0*/  LDG.E R14, desc[UR10][R40.64] ;  /* 0x0000000a280e7981 */ /* 0x000f68000c1e1900 */
[----:B------:R-:W4:Y:S04]  /*07f0*/  LDG.E R10, desc[UR10][R12.64] ;  /* 0x0000000a0c0a7981 */ /* 0x000f28000c1e1900 */
[----:B------:R-:W4:Y:S04]  /*0800*/  LDG.E R11, desc[UR10][R36.64] ;  /* 0x0000000a240b7981 */ /* 0x000f28000c1e1900 */
[----:B------:R-:W5:Y:S04]  /*0810*/  LDG.E R15, desc[UR10][R42.64] ;  /* 0x0000000a2a0f7981 */ /* 0x000f68000c1e1900 */
[----:B------:R-:W5:Y:S04]  /*0820*/  LDG.E R12, desc[UR10][R24.64] ;  /* 0x0000000a180c7981 */ /* 0x000f68000c1e1900 */
[----:B------:R-:W5:Y:S04]  /*0830*/  LDG.E R13, desc[UR10][R44.64] ;  /* 0x0000000a2c0d7981 */ /* 0x000f68000c1e1900 */
[----:B--2---:R0:W-:Y:S04]  /*0840*/  STS [R7+0x18], R22 ;  /* 0x0000181607007388 */ /* 0x0041e80000000800 */
[----:B---3--:R0:W-:Y:S04]  /*0850*/  STS.64 [R7+0x10], R20 ;  /* 0x0000101407007388 */ /* 0x0081e80000000a00 */
[----:B----4-:R0:W-:Y:S04]  /*0860*/  STS.128 [R7], R8 ;  /* 0x0000000807007388 */ /* 0x0101e80000000c00 */
[----:B-----5:R0:W-:Y:S02]  /*0870*/  STS.128 [R7+0x20], R12 ;  /* 0x0000200c07007388 */ /* 0x0201e40000000c00 */
.L_x_2:
[----:B------:R-:W-:Y:S05]  /*0880*/  BSYNC.RECONVERGENT B0 ;  /* 0x0000000000007941 */ /* 0x000fea0003800200 */
.L_x_1:
[----:B------:R-:W-:Y:S01]  /*0890*/  BAR.SYNC.DEFER_BLOCKING 0x0 ;  /* 0x0000000000007b1d */ /* 0x000fe20000010000 */
[----:B------:R-:W-:Y:S01]  /*08a0*/  LOP3.LUT P2, RZ, R33, 0xff, RZ, 0xc0, !PT ;  /* 0x000000ff21ff7812 */ /* 0x000fe2000784c0ff */
[----:B------:R-:W-:Y:S01]  /*08b0*/  UIADD3 UR4, UPT, UPT, UR4, 0x1, URZ ;  /* 0x0000000104047890 */ /* 0x000fe2000fffe0ff */
[----:B------:R-:W-:Y:S02]  /*08c0*/  VIMNMX.U32 R23, PT, PT, R29, R28, PT ;  /* 0x0000001c1d177248 */ /* 0x000fe40003fe0000 */
[----:B------:R-:W-:Y:S01]  /*08d0*/  PRMT R33, RZ, 0x5410, R33 ;  /* 0x00005410ff217816 */ /* 0x000fe20000000021 */
[----:B------:R-:W-:Y:S01]  /*08e0*/  BSSY.RECONVERGENT B0, `(.L_x_3) ;  /* 0x0000044000007945 */ /* 0x000fe20003800200 */
[----:B------:R-:W-:Y:S02]  /*08f0*/  VIMNMX.U32 R23, PT, PT, R23, 0x1, !PT ;  /* 0x0000000117177848 */ /* 0x000fe40007fe0000 */
[----:B------:R-:W-:-:S05]  /*0900*/  ISETP.LE.AND P1, PT, R26, UR4, PT ;  /* 0x000000041a007c0c */ /* 0x000fca000bf23270 */
[----:B------:R-:W-:Y:S08]  /*0910*/  @!P2 BRA `(.L_x_4) ;  /* 0x000000040000a947 */ /* 0x000ff00003800000 */
[----:B------:R-:W-:Y:S02]  /*0920*/  ISETP.NE.AND P2, PT, R28, RZ, PT ;  /* 0x000000ff1c00720c */ /* 0x000fe40003f45270 */
[----:B------:R-:W-:-:S11]  /*0930*/  PRMT R33, R33, 0x7632, R33 ;  /* 0x0000763221217816 */ /* 0x000fd60000000021 */
[----:B------:R-:W-:Y:S05]  /*0940*/  @!P2 BRA `(.L_x_4) ;  /* 0x0000000000f4a947 */ /* 0x000fea0003800000 */
[----:B0-----:R-:W0:Y:S01]  /*0950*/  S2R R8, SR_CgaCtaId ;  /* 0x0000000000087919 */ /* 0x001e220000008800 */
[----:B------:R-:W-:Y:S01]  /*0960*/  MOV R21, 0x400 ;  /* 0x0000040000157802 */ /* 0x000fe20000000f00 */
[----:B------:R-:W-:Y:S01]  /*0970*/  IMAD.MOV.U32 R20, RZ, RZ, RZ ;  /* 0x000000ffff147224 */ /* 0x000fe200078e00ff */
[----:B------:R-:W-:Y:S02]  /*0980*/  IADD3 R22, PT, PT, R34, R23, RZ ;  /* 0x0000001722167210 */ /* 0x000fe40007ffe0ff */
[----:B0-----:R-:W-:-:S07]  /*0990*/  LEA R21, R8, R21, 0x18 ;  /* 0x0000001508157211 */ /* 0x001fce00078ec0ff */
.L_x_7:
[----:B------:R-:W-:Y:S01]  /*09a0*/  IMAD R24, R20, 0x30, R21 ;  /* 0x0000003014187824 */ /* 0x000fe200078e0215 */
[----:B------:R-:W-:Y:S04]  /*09b0*/  BSSY.RELIABLE B1, `(.L_x_5) ;  /* 0x0000030000017945 */ /* 0x000fe80003800100 */
[----:B------:R-:W0:Y:S04]  /*09c0*/  LDS.128 R8, [R24] ;  /* 0x0000000018087984 */ /* 0x000e280000000c00 */
[----:B------:R-:W3:Y:S01]  /*09d0*/  LDS.128 R12, [R24+0x20] ;  /* 0x00002000180c7984 */ /* 0x000ee20000000c00 */
[----:B0-----:R-:W-:Y:S01]  /*09e0*/  FADD R10, R9, 1 ;  /* 0x3f800000090a7421 */ /* 0x001fe20000000000 */
[----:B------:R-:W-:-:S03]  /*09f0*/  FADD R9, R8, 1 ;  /* 0x3f80000008097421 */ /* 0x000fc60000000000 */
[----:B------:R-:W-:Y:S01]  /*0a00*/  FFMA R25, R17, R10, -1 ;  /* 0xbf80000011197423 */ /* 0x000fe2000000000a */
[----:B------:R-:W-:Y:S01]  /*0a10*/  FFMA R10, R16, R9, -1 ;  /* 0xbf800000100a7423 */ /* 0x000fe20000000009 */
[----:B---3--:R-:W-:Y:S01]  /*0a20*/  FADD R14, R13, R14 ;  /* 0x0000000e0d0e7221 */ /* 0x008fe20000000000 */
[----:B------:R-:W-:Y:S02]  /*0a30*/  HFMA2 R13, -RZ, RZ, 0.96630859375, -0.0022525787353515625 ;  /* 0x3bbb989dff0d7431 */ /* 0x000fe400000001ff */
[----:B------:R-:W-:Y:S01]  /*0a40*/  FFMA R8, R25, -0.5, R18 ;  /* 0xbf00000019087823 */ /* 0x000fe20000000012 */
[----:B------:R-:W-:-:S03]  /*0a50*/  FFMA R9, R10, -0.5, R19 ;  /* 0xbf0000000a097823 */ /* 0x000fc60000000013 */
[----:B------:R-:W-:Y:S01]  /*0a60*/  FMUL R15, R8, R15 ;  /* 0x0000000f080f7220 */ /* 0x000fe20000400000 */
[----:B------:R-:W-:Y:S01]  /*0a70*/  FMUL R12, R12, R9 ;  /* 0x000000090c0c7220 */ /* 0x000fe20000400000 */
[----:B------:R-:W-:Y:S02]  /*0a80*/  FMUL R14, R9, R14 ;  /* 0x0000000e090e7220 */ /* 0x000fe40000400000 */
[----:B------:R-:W-:-:S04]  /*0a90*/  FMUL R10, R8, R15 ;  /* 0x0000000f080a7220 */ /* 0x000fc80000400000 */
[----:B------:R-:W-:-:S04]  /*0aa0*/  FFMA R9, R9, R12, R10 ;  /* 0x0000000c09097223 */ /* 0x000fc8000000000a */
[----:B------:R-:W-:Y:S01]  /*0ab0*/  FFMA R8, R8, R14, R9 ;  /* 0x0000000e08087223 */ /* 0x000fe20000000009 */
[----:B------:R-:W-:-:S03]  /*0ac0*/  IMAD.MOV.U32 R9, RZ, RZ, 0x437c0000 ;  /* 0x437c0000ff097424 */ /* 0x000fc600078e00ff */
[----:B------:R-:W-:-:S04]  /*0ad0*/  FMUL R8, R8, -0.5 ;  /* 0xbf00000008087820 */ /* 0x000fc80000400000 */
[----:B------:R-:W-:Y:S02]  /*0ae0*/  FFMA.SAT R10, R8, R13, 0.5 ;  /* 0x3f000000080a7423 */ /* 0x000fe4000000200d */
[----:B------:R-:W0:Y:S02]  /*0af0*/  LDS.128 R12, [R24+0x10] ;  /* 0x00001000180c7984 */ /* 0x000e240000000c00 */
[----:B------:R-:W-:-:S04]  /*0b00*/  FFMA.RM R9, R10, R9, 12582913 ;  /* 0x4b4000010a097423 */ /* 0x000fc80000004009 */
[C---:B------:R-:W-:Y:S01]  /*0b10*/  FADD R25, R9.reuse, -12583039 ;  /* 0xcb40007f09197421 */ /* 0x040fe20000000000 */
[----:B------:R-:W-:-:S03]  /*0b20*/  SHF.L.U32 R9, R9, 0x17, RZ ;  /* 0x0000001709097819 */ /* 0x000fc600000006ff */
[----:B------:R-:W-:-:S04]  /*0b30*/  FFMA R25, R8, 1.4426950216293334961, -R25 ;  /* 0x3fb8aa3b08197823 */ /* 0x000fc80000000819 */
[----:B------:R-:W-:-:S04]  /*0b40*/  FFMA R25, R8, 1.925963033500011079e-08, R25 ;  /* 0x32a5706008197823 */ /* 0x000fc80000000019 */
[----:B------:R-:W3:Y:S02]  /*0b50*/  MUFU.EX2 R8, R25 ;  /* 0x0000001900087308 */ /* 0x000ee40000000800 */
[----:B---3--:R-:W-:-:S04]  /*0b60*/  FMUL R9, R9, R8 ;  /* 0x0000000809097220 */ /* 0x008fc80000400000 */
[----:B0-----:R-:W-:-:S05]  /*0b70*/  FMUL R9, R9, R14 ;  /* 0x0000000e09097220 */ /* 0x001fca0000400000 */
[----:B------:R-:W-:-:S04]  /*0b80*/  FMNMX R10, R9, 0.99000000953674316406, PT ;  /* 0x3f7d70a4090a7809 */ /* 0x000fc80003800000 */
[----:B------:R-:W-:-:S13]  /*0b90*/  FSETP.GEU.AND P2, PT, R10, 0.0039215688593685626984, PT ;  /* 0x3b8080810a00780b */ /* 0x000fda0003f4e000 */
[----:B------:R-:W-:Y:S05]  /*0ba0*/  @!P2 BRA `(.L_x_6) ;  /* 0x000000000040a947 */ /* 0x000fea0003800000 */
[----:B------:R-:W-:Y:S01]  /*0bb0*/  FADD R8, -R10, 1 ;  /* 0x3f8000000a087421 */ /* 0x000fe20000000100 */
[-C--:B------:R-:W-:Y:S01]  /*0bc0*/  FMUL R11, R11, R10.reuse ;  /* 0x0000000a0b0b7220 */ /* 0x080fe20000400000 */
[-C--:B------:R-:W-:Y:S01]  /*0bd0*/  FMUL R9, R12, R10.reuse ;  /* 0x0000000a0c097220 */ /* 0x080fe20000400000 */
[----:B------:R-:W-:Y:S01]  /*0be0*/  FMUL R10, R13, R10 ;  /* 0x0000000a0d0a7220 */ /* 0x000fe20000400000 */
[C---:B------:R-:W-:Y:S01]  /*0bf0*/  FMUL R8, R27.reuse, R8 ;  /* 0x000000081b087220 */ /* 0x040fe20000400000 */
[----:B------:R-:W-:Y:S01]  /*0c00*/  PRMT R33, RZ, 0x7610, R33 ;  /* 0x00007610ff217816 */ /* 0x000fe20000000021 */
[C---:B------:R-:W-:Y:S01]  /*0c10*/  FFMA R11, R27.reuse, R11, R0 ;  /* 0x0000000b1b0b7223 */ /* 0x040fe20000000000 */
[C---:B------:R-:W-:Y:S01]  /*0c20*/  FFMA R9, R27.reuse, R9, R2 ;  /* 0x000000091b097223 */ /* 0x040fe20000000002 */
[----:B------:R-:W-:Y:S01]  /*0c30*/  FFMA R10, R27, R10, R3 ;  /* 0x0000000a1b0a7223 */ /* 0x000fe20000000003 */
[----:B------:R-:W-:-:S13]  /*0c40*/  FSETP.GEU.AND P2, PT, R8, 9.9999997473787516356e-05, PT ;  /* 0x38d1b7170800780b */ /* 0x000fda0003f4e000 */
[----:B------:R-:W-:Y:S05]  /*0c50*/  @!P2 BREAK.RELIABLE B1 ;  /* 0x000000000001a942 */ /* 0x000fea0003800100 */
[----:B------:R-:W-:Y:S05]  /*0c60*/  @!P2 BRA `(.L_x_4) ;  /* 0x00000000002ca947 */ /* 0x000fea0003800000 */
[----:B------:R-:W-:Y:S01]  /*0c70*/  IMAD.MOV.U32 R0, RZ, RZ, R11 ;  /* 0x000000ffff007224 */ /* 0x000fe200078e000b */
[----:B------:R-:W-:Y:S01]  /*0c80*/  MOV R2, R9 ;  /* 0x0000000900027202 */ /* 0x000fe20000000f00 */
[----:B------:R-:W-:Y:S01]  /*0c90*/  IMAD.MOV.U32 R3, RZ, RZ, R10 ;  /* 0x000000ffff037224 */ /* 0x000fe200078e000a */
[----:B------:R-:W-:-:S07]  /*0ca0*/  MOV R27, R8 ;  /* 0x00000008001b7202 */ /* 0x000fce0000000f00 */
.L_x_6:
[----:B------:R-:W-:Y:S05]  /*0cb0*/  BSYNC.RELIABLE B1 ;  /* 0x0000000000017941 */ /* 0x000fea0003800100 */
.L_x_5:
[----:B------:R-:W-:Y:S01]  /*0cc0*/  VIADD R20, R20, 0x1 ;  /* 0x0000000114147836 */ /* 0x000fe20000000000 */
[----:B------:R-:W-:-:S04]  /*0cd0*/  IADD3 R34, PT, PT, R34, 0x1, RZ ;  /* 0x0000000122227810 */ /* 0x000fc80007ffe0ff */
[----:B------:R-:W-:-:S13]  /*0ce0*/  ISETP.NE.AND P2, PT, R20, R23, PT ;  /* 0x000000171400720c */ /* 0x000fda0003f45270 */
[----:B------:R-:W-:Y:S05]  /*0cf0*/  @P2 BRA `(.L_x_7) ;  /* 0xfffffffc00282947 */ /* 0x000fea000383ffff */
[----:B------:R-:W-:Y:S01]  /*0d00*/  IMAD.MOV.U32 R34, RZ, RZ, R22 ;  /* 0x000000ffff227224 */ /* 0x000fe200078e0016 */
[----:B------:R-:W-:-:S07]  /*0d10*/  PRMT R33, R33, 0x7632, R33 ;  /* 0x0000763221217816 */ /* 0x000fce0000000021 */
.L_x_4:
[----:B------:R-:W-:Y:S05]  /*0d20*/  BSYNC.RECONVERGENT B0 ;  /* 0x0000000000007941 */ /* 0x000fea0003800200 */
.L_x_3:
[----:B------:R-:W-:Y:S05]  /*0d30*/  WARPSYNC.ALL ;  /* 0x0000000000007948 */ /* 0x000fea0003800000 */
[----:B------:R-:W-:Y:S01]  /*0d40*/  IADD3 R28, PT, PT, -R29, R28, RZ ;  /* 0x0000001c1d1c7210 */ /* 0x000fe20007ffe1ff */
[----:B------:R-:W-:Y:S06]  /*0d50*/  @!P1 BRA `(.L_x_8) ;  /* 0xfffffff400d49947 */ /* 0x000fec000383ffff */
.L_x_0:
[----:B------:R-:W-:Y:S05]  /*0d60*/  @!P0 EXIT ;  /* 0x000000000000894d */ /* 0x000fea0003800000 */
[----:B------:R-:W1:Y:S01]  /*0d70*/  LDCU.128 UR4, c[0x0][0x620] ;  /* 0x0000c400ff0477ac */ /* 0x000e620008000c00 */
[----:B0-----:R-:W0:Y:S01]  /*0d80*/  LDC R11, c[0x0][0x5c0] ;  /* 0x00017000ff0b7b82 */ /* 0x001e220000000800 */
[----:B------:R-:W3:Y:S01]  /*0d90*/  LDCU.128 UR12, c[0x0][0x5b0] ;  /* 0x0000b600ff0c77ac */ /* 0x000ee20008000c00 */
[C---:B-1----:R-:W-:Y:S02]  /*0da0*/  IMAD R4, R31.reuse, UR6, RZ ;  /* 0x000000061f047c24 */ /* 0x042fe4000f8e02ff */
[C---:B--2---:R-:W-:Y:S02]  /*0db0*/  IMAD R5, R32.reuse, UR7, RZ ;  /* 0x0000000720057c24 */ /* 0x044fe4000f8e02ff */
[----:B---3--:R-:W-:Y:S02]  /*0dc0*/  IMAD R6, R31, UR14, RZ ;  /* 0x0000000e1f067c24 */ /* 0x008fe4000f8e02ff */
[----:B------:R-:W-:Y:S01]  /*0dd0*/  IMAD R7, R32, UR15, RZ ;  /* 0x0000000f20077c24 */ /* 0x000fe2000f8e02ff */
[----:B------:R-:W-:Y:S01]  /*0de0*/  IADD3 R4, P0, P1, R4, UR4, R5 ;  /* 0x0000000404047c10 */ /* 0x000fe2000f91e005 */
[----:B0-----:R-:W-:-:S03]  /*0df0*/  IMAD R13, R11, 0x3, RZ ;  /* 0x000000030b0d7824 */ /* 0x001fc600078e02ff */
[----:B------:R-:W-:Y:S02]  /*0e00*/  IADD3 R6, P2, P3, R6, UR12, R7 ;  /* 0x0000000c06067c10 */ /* 0x000fe4000fb5e007 */
[----:B------:R-:W-:Y:S02]  /*0e10*/  IADD3.X R5, PT, PT, RZ, UR5, RZ, P0, P1 ;  /* 0x00000005ff057c10 */ /* 0x000fe400087e24ff */
[----:B------:R-:W-:Y:S02]  /*0e20*/  IADD3.X R7, PT, PT, RZ, UR13, RZ, P2, P3 ;  /* 0x0000000dff077c10 */ /* 0x000fe400097e64ff */
[----:B------:R-:W-:Y:S01]  /*0e30*/  IADD3 R8, P0, PT, R6, R11, RZ ;  /* 0x0000000b06087210 */ /* 0x000fe20007f1e0ff */
[----:B------:R-:W-:Y:S01]  /*0e40*/  STG.E desc[UR10][R4.64], R34 ;  /* 0x0000002204007986 */ /* 0x000fe2000c10190a */
[-C--:B------:R-:W-:Y:S02]  /*0e50*/  LEA R10, P1, R11, R6.reuse, 0x1 ;  /* 0x000000060b0a7211 */ /* 0x080fe400078208ff */
[----:B------:R-:W-:Y:S01]  /*0e60*/  IADD3 R12, P2, PT, R13, R6, RZ ;  /* 0x000000060d0c7210 */ /* 0x000fe20007f5e0ff */
[--C-:B------:R-:W-:Y:S01]  /*0e70*/  IMAD.X R9, RZ, RZ, R7.reuse, P0 ;  /* 0x000000ffff097224 */ /* 0x100fe200000e0607 */
[----:B------:R-:W-:Y:S01]  /*0e80*/  IADD3.X R11, PT, PT, RZ, R7, RZ, P1, !PT ;  /* 0x00000007ff0b7210 */ /* 0x000fe20000ffe4ff */
[----:B------:R-:W-:Y:S02]  /*0e90*/  STG.E desc[UR10][R6.64], R0 ;  /* 0x0000000006007986 */ /* 0x000fe4000c10190a */
[----:B------:R-:W-:-:S02]  /*0ea0*/  IMAD.X R13, RZ, RZ, R7, P2 ;  /* 0x000000ffff0d7224 */ /* 0x000fc400010e0607 */
[----:B------:R-:W-:Y:S04]  /*0eb0*/  STG.E desc[UR10][R8.64], R2 ;  /* 0x0000000208007986 */ /* 0x000fe8000c10190a */
[----:B------:R-:W-:Y:S04]  /*0ec0*/  STG.E desc[UR10][R10.64], R3 ;  /* 0x000000030a007986 */ /* 0x000fe8000c10190a */
[----:B------:R-:W-:Y:S01]  /*0ed0*/  STG.E desc[UR10][R12.64], R27 ;  /* 0x0000001b0c007986 */ /* 0x000fe2000c10190a */
[----:B------:R-:W-:Y:S05]  /*0ee0*/  EXIT ;  /* 0x000000000000794d */ /* 0x000fea0003800000 */
.L_x_9:
[----:B------:R-:W-:-:S00]  /*0ef0*/  BRA `(.L_x_9) ;  /* 0xfffffffc00fc7947 */ /* 0x000fc0000383ffff */
[----:B------:R-:W-:-:S00]  /*0f00*/  NOP ;  /* 0x0000000000007918 */ /* 0x000fc00000000000 */
[----:B------:R-:W-:-:S00]  /*0f10*/  NOP ;  /* 0x0000000000007918 */ /* 0x000fc00000000000 */
[----:B------:R-:W-:-:S00]  /*0f20*/  NOP ;  /* 0x0000000000007918 */ /* 0x000fc00000000000 */
[----:B------:R-:W-:-:S00]  /*0f30*/  NOP ;  /* 0x0000000000007918 */ /* 0x000fc00000000000 */
[----:B------:R-:W-:-:S00]  /*0f40*/  NOP ;  /* 0x0000000000007918 */ /* 0x000fc00000000000 */
[----:B------:R-:W-:-:S00]  /*0f50*/  NOP ;  /* 0x0000000000007918 */ /* 0x000fc00000000000 */
[----:B------:R-:W-:-:S00]  /*0f60*/  NOP ;  /* 0x0000000000007918 */ /* 0x000fc00000000000 */
[----:B------:R-:W-:-:S00]  /*0f70*/  NOP ;  /* 0x0000000000007918 */ /* 0x000fc00000000000 */
.L_x_60:


//--------------------- .text.__kernel__splat_tiled_fwd_diff --------------------------
	.section	.text.__kernel__splat_tiled_fwd_diff,"ax",@progbits
	.align	128
        .global         __kernel__splat_tiled_fwd_diff
        .type           __kernel__splat_tiled_fwd_diff,@function
        .size           __kernel__splat_tiled_fwd_diff,(.L_x_61 - __kernel__splat_tiled_fwd_diff)
        .other          __kernel__splat_tiled_fwd_diff,@"STO_CUDA_ENTRY STV_DEFAULT"
__kernel__splat_tiled_fwd_diff:
.text.__kernel__splat_tiled_fwd_diff:
[----:B------:R-:W0:Y:S08]  /*0000*/  LDC R1, c[0x0][0x37c] ;  /* 0x0000df00ff017b82 */ /* 0x000e300000000800 */
[----:B------:R-:W-:Y:S01]  /*0010*/  S2UR UR12, SR_CTAID.X ;  /* 0x00000000000c79c3 */ /* 0x000fe20000002500 */
[----:B------:R-:W1:Y:S01]  /*0020*/  LDCU UR4, c[0x0][0x65c] ;  /* 0x0000cb80ff0477ac */ /* 0x000e620008000800 */
[----:B0-----:R-:W-:Y:S01]  /*0030*/  IADD3 R1, PT, PT, R1, -0x3000, RZ ;  /* 0xffffd00001017810 */ /* 0x001fe20007ffe0ff */
[----:B------:R-:W0:Y:S05]  /*0040*/  LDCU.64 UR6, c[0x0][0x3c0] ;  /* 0x00007800ff0677ac */ /* 0x000e2a0008000a00 */
[----:B------:R-:W1:Y:S01]  /*0050*/  S2UR UR13, SR_CTAID.Y ;  /* 0x00000000000d79c3 */ /* 0x000e620000002600 */
[----:B------:R-:W2:Y:S01]  /*0060*/  LDCU.64 UR8, c[0x0][0x3b8] ;  /* 0x00007700ff0877ac */ /* 0x000ea20008000a00 */
[----:B------:R-:W3:Y:S06]  /*0070*/  LDCU.64 UR10, c[0x0][0x358] ;  /* 0x00006b00ff0a77ac */ /* 0x000eec0008000a00 */
[----:B------:R-:W4:Y:S01]  /*0080*/  LDC.64 R6, c[0x0][0x660] ;  /* 0x00019800ff067b82 */ /* 0x000f220000000a00 */
[----:B-1----:R-:W-:-:S04]  /*0090*/  UIMAD UR4, UR13, UR4, UR12 ;  /* 0x000000040d0472a4 */ /* 0x002fc8000f8e020c */
[----:B0-----:R-:W-:-:S04]  /*00a0*/  UIMAD UR4, UR4, UR6, URZ ;  /* 0x00000006040472a4 */ /* 0x001fc8000f8e02ff */
        /* <DEDUP_REMOVED lines=17> */
[----:B------:R-:W-:Y:S02]  /*01c0*/  CS2R R26, SRZ ;  /* 0x00000000001a7805 */ /* 0x000fe4000001ff00 */
[----:B------:R-:W-:Y:S02]  /*01d0*/  MOV R28, 0x3f800000 ;  /* 0x3f800000001c7802 */ /* 0x000fe40000000f00 */
[----:B------:R-:W-:Y:S01]  /*01e0*/  CS2R R24, SRZ ;  /* 0x0000000000187805 */ /* 0x000fe2000001ff00 */
[----:B---3--:R-:W3:Y:S01]  /*01f0*/  S2R R5, SR_TID.X ;  /* 0x0000000000057919 */ /* 0x008ee20000002100 */
[----:B----4-:R-:W4:Y:S02]  /*0200*/  MUFU.RCP R9, R9 ;  /* 0x0000000900097308 */ /* 0x010f240000001000 */
[----:B----4-:R-:W-:Y:S02]  /*0210*/  VIADD R6, R9, 0xffffffe ;  /* 0x0ffffffe09067836 */ /* 0x010fe40000000000 */
[----:B------:R-:W4:Y:S04]  /*0220*/  S2R R9, SR_TID.Y ;  /* 0x0000000000097919 */ /* 0x000f280000002200 */
[----:B------:R5:W0:Y:S02]  /*0230*/  F2I.FTZ.U32.TRUNC.NTZ R7, R6 ;  /* 0x0000000600077305 */ /* 0x000a24000021f000 */
[----:B-----5:R-:W-:-:S02]  /*0240*/  HFMA2 R6, -RZ, RZ, 0, 0 ;  /* 0x00000000ff067431 */ /* 0x020fc400000001ff */
[----:B0-----:R-:W-:-:S04]  /*0250*/  IMAD R11, R11, R7, RZ ;  /* 0x000000070b0b7224 */ /* 0x001fc800078e02ff */
[----:B------:R-:W-:Y:S02]  /*0260*/  IMAD.HI.U32 R2, R7, R11, R6 ;  /* 0x0000000b07027227 */ /* 0x000fe400078e0006 */
[----:B------:R-:W3:Y:S02]  /*0270*/  LDC R6, c[0x0][0x360] ;  /* 0x0000d800ff067b82 */ /* 0x000ee40000000800 */
[----:B------:R-:W-:-:S06]  /*0280*/  IMAD.MOV.U32 R7, RZ, RZ, RZ ;  /* 0x000000ffff077224 */ /* 0x000fcc00078e00ff */
[----:B------:R-:W4:Y:S01]  /*0290*/  LDC R32, c[0x0][0x364] ;  /* 0x0000d900ff207b82 */ /* 0x000f220000000800 */
[----:B---3--:R-:W-:Y:S02]  /*02a0*/  IMAD R33, R6, UR12, R5 ;  /* 0x0000000c06217c24 */ /* 0x008fe4000f8e0205 */
[----:B----4-:R-:W-:Y:S02]  /*02b0*/  IMAD R32, R32, UR13, R9 ;  /* 0x0000000d20207c24 */ /* 0x010fe4000f8e0209 */
[----:B--2---:R-:W-:-:S05]  /*02c0*/  IMAD.IADD R30, R31, 0x1, -R8 ;  /* 0x000000011f1e7824 */ /* 0x004fca00078e0a08 */
[----:B------:R-:W-:-:S05]  /*02d0*/  IADD3 R3, PT, PT, R0, -0x1, R30 ;  /* 0xffffffff00037810 */ /* 0x000fca0007ffe01e */
[----:B------:R-:W-:-:S04]  /*02e0*/  IMAD.HI.U32 R29, R2, R3, RZ ;  /* 0x00000003021d7227 */ /* 0x000fc800078e00ff */
[----:B------:R-:W-:-:S04]  /*02f0*/  IMAD.MOV R2, RZ, RZ, -R29 ;  /* 0x000000ffff027224 */ /* 0x000fc800078e0a1d */
[----:B------:R-:W-:Y:S02]  /*0300*/  IMAD R3, R0, R2, R3 ;  /* 0x0000000200037224 */ /* 0x000fe400078e0203 */
[----:B------:R-:W-:-:S03]  /*0310*/  IMAD.MOV.U32 R2, RZ, RZ, RZ ;  /* 0x000000ffff027224 */ /* 0x000fc600078e00ff */
[----:B------:R-:W-:-:S13]  /*0320*/  ISETP.GE.U32.AND P0, PT, R3, R0, PT ;  /* 0x000000000300720c */ /* 0x000fda0003f06070 */
[----:B------:R-:W-:Y:S01]  /*0330*/  @P0 IADD3 R3, PT, PT, -R0, R3, RZ ;  /* 0x0000000300030210 */ /* 0x000fe20007ffe1ff */
[----:B------:R-:W-:Y:S01]  /*0340*/  @P0 VIADD R29, R29, 0x1 ;  /* 0x000000011d1d0836 */ /* 0x000fe20000000000 */
[----:B-1----:R-:W-:Y:S02]  /*0350*/  ISETP.GE.U32.AND P0, PT, R32, UR4, PT ;  /* 0x0000000420007c0c */ /* 0x002fe4000bf06070 */
[----:B------:R-:W-:Y:S02]  /*0360*/  ISETP.GE.U32.AND P1, PT, R3, R0, PT ;  /* 0x000000000300720c */ /* 0x000fe40003f26070 */
[----:B------:R-:W-:-:S11]  /*0370*/  ISETP.LT.U32.AND P0, PT, R33, UR5, !P0 ;  /* 0x0000000521007c0c */ /* 0x000fd6000c701070 */
[----:B------:R-:W-:Y:S02]  /*0380*/  @P1 IADD3 R29, PT, PT, R29, 0x1, RZ ;  /* 0x000000011d1d1810 */ /* 0x000fe40007ffe0ff */
[----:B------:R-:W-:Y:S01]  /*0390*/  @!P2 LOP3.LUT R29, RZ, R0, RZ, 0x33, !PT ;  /* 0x00000000ff1da212 */ /* 0x000fe200078e33ff */
[----:B------:R-:W-:-:S03]  /*03a0*/  HFMA2 R0, -RZ, RZ, 0, 0 ;  /* 0x00000000ff007431 */ /* 0x000fc600000001ff */
[----:B------:R-:W-:-:S13]  /*03b0*/  ISETP.GE.AND P1, PT, R29, 0x1, PT ;  /* 0x000000011d00780c */ /* 0x000fda0003f26270 */
[----:B------:R-:W-:Y:S05]  /*03c0*/  @!P1 BRA `(.L_x_10) ;  /* 0x0000001400a89947 */ /* 0x000fea0003800000 */
[----:B------:R-:W-:Y:S01]  /*03d0*/  IMAD R6, R6, R9, R5 ;  /* 0x0000000906067224 */ /* 0x000fe200078e0205 */
[----:B------:R-:W-:Y:S01]  /*03e0*/  SEL R35, RZ, 0x1, !P0 ;  /* 0x00000001ff237807 */ /* 0x000fe20004000000 */
[----:B------:R-:W-:Y:S01]  /*03f0*/  IMAD.MOV.U32 R28, RZ, RZ, 0x3f800000 ;  /* 0x3f800000ff1c7424 */ /* 0x000fe200078e00ff */
[----:B------:R-:W-:Y:S01]  /*0400*/  I2FP.F32.S32 R3, UR5 ;  /* 0x0000000500037c45 */ /* 0x000fe20008201400 */
[----:B------:R-:W-:Y:S01]  /*0410*/  IMAD.IADD R5, R8, 0x1, R6 ;  /* 0x0000000108057824 */ /* 0x000fe200078e0206 */
[----:B------:R-:W-:Y:S01]  /*0420*/  MOV R2, RZ ;  /* 0x000000ff00027202 */ /* 0x000fe20000000f00 */
[----:B------:R-:W-:Y:S01]  /*0430*/  IMAD.MOV.U32 R0, RZ, RZ, RZ ;  /* 0x000000ffff007224 */ /* 0x000fe200078e00ff */
[----:B------:R-:W-:Y:S02]  /*0440*/  MOV R36, RZ ;  /* 0x000000ff00247202 */ /* 0x000fe40000000f00 */
[----:B------:R-:W-:Y:S02]  /*0450*/  CS2R R24, SRZ ;  /* 0x0000000000187805 */ /* 0x000fe4000001ff00 */
[----:B------:R-:W-:-:S02]  /*0460*/  MOV R7, RZ ;  /* 0x000000ff00077202 */ /* 0x000fc40000000f00 */
[----:B------:R-:W-:Y:S01]  /*0470*/  CS2R R26, SRZ ;  /* 0x00000000001a7805 */ /* 0x000fe2000001ff00 */
[----:B------:R-:W-:Y:S01]  /*0480*/  IMAD R6, R6, 0x30, R1 ;  /* 0x0000003006067824 */ /* 0x000fe200078e0201 */
[----:B------:R-:W-:Y:S01]  /*0490*/  I2FP.F32.S32 R4, UR4 ;  /* 0x0000000400047c45 */ /* 0x000fe20008201400 */
[----:B------:R-:W-:-:S06]  /*04a0*/  UMOV UR4, URZ ;  /* 0x000000ff00047c82 */ /* 0x000fcc0008000000 */
.L_x_20:
[----:B------:R-:W0:Y:S01]  /*04b0*/  LDC.64 R8, c[0x0][0x660] ;  /* 0x00019800ff087b82 */ /* 0x000e220000000a00 */
[----:B------:R-:W-:Y:S01]  /*04c0*/  BSSY.RECONVERGENT B0, `(.L_x_11) ;  /* 0x00000db000007945 */ /* 0x000fe20003800200 */
[----:B0-----:R-:W-:-:S04]  /*04d0*/  IMAD R8, R9, R8, RZ ;  /* 0x0000000809087224 */ /* 0x001fc800078e02ff */
[C---:B------:R-:W-:Y:S01]  /*04e0*/  IMAD R10, R8.reuse, UR4, R5 ;  /* 0x00000004080a7c24 */ /* 0x040fe2000f8e0205 */
[----:B------:R-:W-:Y:S01]  /*04f0*/  UIADD3 UR4, UPT, UPT, UR4, 0x1, URZ ;  /* 0x0000000104047890 */ /* 0x000fe2000fffe0ff */
[----:B------:R-:W-:Y:S01]  /*0500*/  VIMNMX.U32 R34, PT, PT, R8, R30, PT ;  /* 0x0000001e08227248 */ /* 0x000fe20003fe0000 */
[----:B------:R-:W-:Y:S02]  /*0510*/  BAR.SYNC.DEFER_BLOCKING 0x0 ;  /* 0x0000000000007b1d */ /* 0x000fe40000010000 */
[----:B------:R-:W-:Y:S02]  /*0520*/  ISETP.GE.U32.AND P2, PT, R10, R31, PT ;  /* 0x0000001f0a00720c */ /* 0x000fe40003f46070 */
[----:B------:R-:W-:Y:S02]  /*0530*/  ISETP.LE.AND P1, PT, R29, UR4, PT ;  /* 0x000000041d007c0c */ /* 0x000fe4000bf23270 */
[----:B------:R-:W-:-:S09]  /*0540*/  VIMNMX.U32 R34, PT, PT, R34, 0x1, !PT ;  /* 0x0000000122227848 */ /* 0x000fd20007fe0000 */
[----:B------:R-:W-:Y:S05]  /*0550*/  @P2 BRA `(.L_x_12) ;  /* 0x0000000c00442947 */ /* 0x000fea0003800000 */
[----:B------:R-:W0:Y:S01]  /*0560*/  LDC.64 R8, c[0x0][0x380] ;  /* 0x0000e000ff087b82 */ /* 0x000e220000000a00 */
[----:B------:R-:W1:Y:S01]  /*0570*/  LDCU UR5, c[0x0][0x388] ;  /* 0x00007100ff0577ac */ /* 0x000e620008000800 */
[----:B------:R-:W2:Y:S06]  /*0580*/  LDCU UR6, c[0x0][0x470] ;  /* 0x00008e00ff0677ac */ /* 0x000eac0008000800 */
[----:B------:R-:W3:Y:S08]  /*0590*/  LDC.64 R16, c[0x0][0x4d0] ;  /* 0x00013400ff107b82 */ /* 0x000ef00000000a00 */
[----:B------:R-:W4:Y:S01]  /*05a0*/  LDC.64 R14, c[0x0][0x540] ;  /* 0x00015000ff0e7b82 */ /* 0x000f220000000a00 */
[----:B-1----:R-:W-:Y:S01]  /*05b0*/  IMAD R23, R10, UR5, RZ ;  /* 0x000000050a177c24 */ /* 0x002fe2000f8e02ff */
[----:B------:R-:W1:Y:S04]  /*05c0*/  LDCU UR5, c[0x0][0x4d8] ;  /* 0x00009b00ff0577ac */ /* 0x000e680008000800 */
[----:B0-----:R-:W-:-:S02]  /*05d0*/  IADD3 R22, P2, PT, R23, R8, RZ ;  /* 0x0000000817167210 */ /* 0x001fc40007f5e0ff */
[----:B------:R-:W0:Y:S02]  /*05e0*/  LDC.64 R10, c[0x0][0x468] ;  /* 0x00011a00ff0a7b82 */ /* 0x000e240000000a00 */
[----:B------:R-:W-:-:S06]  /*05f0*/  IADD3.X R23, PT, PT, RZ, R9, RZ, P2, !PT ;  /* 0x00000009ff177210 */ /* 0x000fcc00017fe4ff */
[----:B------:R-:W2:Y:S01]  /*0600*/  LDC.64 R8, c[0x0][0x548] ;  /* 0x00015200ff087b82 */ /* 0x000ea20000000a00 */
[----:B------:R-:W1:Y:S07]  /*0610*/  LDG.E R23, desc[UR10][R22.64] ;  /* 0x0000000a16177981 */ /* 0x000e6e000c1e1900 */
[----:B------:R-:W4:Y:S08]  /*0620*/  LDC.64 R12, c[0x0][0x3f8] ;  /* 0x0000fe00ff0c7b82 */ /* 0x000f300000000a00 */
[----:B------:R-:W4:Y:S08]  /*0630*/  LDC.64 R18, c[0x0][0x460] ;  /* 0x00011800ff127b82 */ /* 0x000f300000000a00 */
[----:B------:R-:W4:Y:S08]  /*0640*/  LDC.64 R20, c[0x0][0x3f0] ;  /* 0x0000fc00ff147b82 */ /* 0x000f300000000a00 */
[----:B------:R-:W4:Y:S01]  /*0650*/  LDC R37, c[0x0][0x54c] ;  /* 0x00015300ff257b82 */ /* 0x000f220000000800 */
[----:B-1----:R-:W-:-:S02]  /*0660*/  IMAD R41, R23, UR5, RZ ;  /* 0x0000000517297c24 */ /* 0x002fc4000f8e02ff */
[C---:B--2---:R-:W-:Y:S02]  /*0670*/  IMAD R39, R23.reuse, R8, RZ ;  /* 0x0000000817277224 */ /* 0x044fe400078e02ff */
[----:B0-----:R-:W-:Y:S01]  /*0680*/  IMAD R43, R23, R10, RZ ;  /* 0x0000000a172b7224 */ /* 0x001fe200078e02ff */
[----:B---3--:R-:W-:Y:S01]  /*0690*/  IADD3 R22, P4, PT, R41, R16, RZ ;  /* 0x0000001029167210 */ /* 0x008fe20007f9e0ff */
[----:B----4-:R-:W-:Y:S01]  /*06a0*/  IMAD R23, R23, R12, RZ ;  /* 0x0000000c17177224 */ /* 0x010fe200078e02ff */
[----:B------:R-:W0:Y:S01]  /*06b0*/  LDC R16, c[0x0][0x3fc] ;  /* 0x0000ff00ff107b82 */ /* 0x000e220000000800 */
[----:B------:R-:W-:Y:S02]  /*06c0*/  IADD3 R38, P3, PT, R39, R14, RZ ;  /* 0x0000000e27267210 */ /* 0x000fe40007f7e0ff */
[----:B------:R-:W-:Y:S02]  /*06d0*/  IADD3 R18, P6, PT, R43, R18, RZ ;  /* 0x000000122b127210 */ /* 0x000fe40007fde0ff */
[----:B------:R-:W-:Y:S01]  /*06e0*/  IADD3 R14, P2, PT, R23, R20, RZ ;  /* 0x00000014170e7210 */ /* 0x000fe20007f5e0ff */
[----:B------:R-:W-:Y:S01]  /*06f0*/  IMAD.X R39, RZ, RZ, R15, P3 ;  /* 0x000000ffff277224 */ /* 0x000fe200018e060f */
[----:B------:R-:W-:Y:S01]  /*0700*/  IADD3 R8, P5, PT, R38, R9, RZ ;  /* 0x0000000926087210 */ /* 0x000fe20007fbe0ff */
[----:B------:R-:W-:Y:S01]  /*0710*/  IMAD.X R19, RZ, RZ, R19, P6 ;  /* 0x000000ffff137224 */ /* 0x000fe200030e0613 */
[----:B------:R-:W-:Y:S01]  /*0720*/  IADD3.X R23, PT, PT, RZ, R17, RZ, P4, !PT ;  /* 0x00000011ff177210 */ /* 0x000fe200027fe4ff */
[----:B------:R-:W-:Y:S01]  /*0730*/  IMAD.X R15, RZ, RZ, R21, P2 ;  /* 0x000000ffff0f7224 */ /* 0x000fe200010e0615 */
[----:B------:R-:W-:Y:S01]  /*0740*/  IADD3 R12, P3, PT, R18, UR6, RZ ;  /* 0x00000006120c7c10 */ /* 0x000fe2000ff7e0ff */
[----:B------:R-:W5:Y:S01]  /*0750*/  LDG.E R17, desc[UR10][R38.64] ;  /* 0x0000000a26117981 */ /* 0x000f62000c1e1900 */
[----:B------:R-:W-:-:S02]  /*0760*/  LEA R10, P4, R37, R38, 0x1 ;  /* 0x00000026250a7211 */ /* 0x000fc400078808ff */
[----:B------:R-:W-:Y:S01]  /*0770*/  IADD3.X R9, PT, PT, RZ, R39, RZ, P5, !PT ;  /* 0x00000027ff097210 */ /* 0x000fe20002ffe4ff */
[----:B------:R-:W5:Y:S01]  /*0780*/  LDG.E R20, desc[UR10][R22.64] ;  /* 0x0000000a16147981 */ /* 0x000f62000c1e1900 */
[-C--:B------:R-:W-:Y:S02]  /*0790*/  IADD3 R42, P6, PT, R18, R11.reuse, RZ ;  /* 0x0000000b122a7210 */ /* 0x080fe40007fde0ff */
[----:B------:R-:W-:Y:S01]  /*07a0*/  IADD3 R40, P5, PT, R12, R11, RZ ;  /* 0x0000000b0c287210 */ /* 0x000fe20007fbe0ff */
[----:B------:R-:W5:Y:S01]  /*07b0*/  LDG.E R8, desc[UR10][R8.64] ;  /* 0x0000000a08087981 */ /* 0x000f62000c1e1900 */
[----:B------:R-:W-:Y:S02]  /*07c0*/  IADD3.X R11, PT, PT, RZ, R39, RZ, P4, !PT ;  /* 0x00000027ff0b7210 */ /* 0x000fe400027fe4ff */
[----:B------:R-:W-:Y:S02]  /*07d0*/  IADD3 R44, P2, PT, R14, R13, RZ ;  /* 0x0000000d0e2c7210 */ /* 0x000fe40007f5e0ff */
[----:B------:R-:W-:Y:S01]  /*07e0*/  IADD3.X R13, PT, PT, RZ, R19, RZ, P3, !PT ;  /* 0x00000013ff0d7210 */ /* 0x000fe20001ffe4ff */
[----:B------:R-:W5:Y:S01]  /*07f0*/  LDG.E R9, desc[UR10][R10.64] ;  /* 0x0000000a0a097981 */ /* 0x000f62000c1e1900 */
[----:B------:R-:W-:Y:S01]  /*0800*/  IMAD.X R43, RZ, RZ, R19, P6 ;  /* 0x000000ffff2b7224 */ /* 0x000fe200030e0613 */
[----:B------:R-:W-:-:S02]  /*0810*/  IADD3.X R45, PT, PT, RZ, R15, RZ, P2, !PT ;  /* 0x0000000fff2d7210 */ /* 0x000fc400017fe4ff */
[----:B------:R-:W-:Y:S01]  /*0820*/  IMAD.X R41, RZ, RZ, R13, P5 ;  /* 0x000000ffff297224 */ /* 0x000fe200028e060d */
[----:B------:R-:W5:Y:S04]  /*0830*/  LDG.E R12, desc[UR10][R12.64] ;  /* 0x0000000a0c0c7981 */ /* 0x000f68000c1e1900 */
[----:B------:R0:W5:Y:S04]  /*0840*/  LDG.E R10, desc[UR10][R18.64] ;  /* 0x0000000a120a7981 */ /* 0x000168000c1e1900 */
[----:B------:R1:W5:Y:S04]  /*0850*/  LDG.E R11, desc[UR10][R42.64] ;  /* 0x0000000a2a0b7981 */ /* 0x000368000c1e1900 */
[----:B------:R1:W5:Y:S01]  /*0860*/  LDG.E R13, desc[UR10][R40.64] ;  /* 0x0000000a280d7981 */ /* 0x000362000c1e1900 */
[----:B0-----:R-:W-:-:S03]  /*0870*/  LEA R18, P3, R16, R14, 0x1 ;  /* 0x0000000e10127211 */ /* 0x001fc600078608ff */
[----:B------:R1:W5:Y:S02]  /*0880*/  LDG.E R14, desc[UR10][R14.64] ;  /* 0x0000000a0e0e7981 */ /* 0x000364000c1e1900 */
[----:B------:R-:W-:-:S05]  /*0890*/  IMAD.X R19, RZ, RZ, R15, P3 ;  /* 0x000000ffff137224 */ /* 0x000fca00018e060f */
[----:B------:R1:W5:Y:S04]  /*08a0*/  LDG.E R16, desc[UR10][R18.64] ;  /* 0x0000000a12107981 */ /* 0x000368000c1e1900 */
[----:B------:R1:W5:Y:S01]  /*08b0*/  LDG.E R15, desc[UR10][R44.64] ;  /* 0x0000000a2c0f7981 */ /* 0x000362000c1e1900 */
[----:B------:R-:W0:Y:S01]  /*08c0*/  S2UR UR6, SR_CgaCtaId ;  /* 0x00000000000679c3 */ /* 0x000e220000008800 */
[----:B------:R-:W-:Y:S01]  /*08d0*/  UMOV UR5, 0x400 ;  /* 0x0000040000057882 */ /* 0x000fe20000000000 */
[----:B------:R-:W-:Y:S01]  /*08e0*/  MOV R21, R1 ;  /* 0x0000000100157202 */ /* 0x000fe20000000f00 */
[----:B0-----:R-:W-:-:S03]  /*08f0*/  ULEA UR6, UR6, UR5, 0x18 ;  /* 0x0000000506067291 */ /* 0x001fc6000f8ec0ff */
[----:B-1----:R-:W-:-:S09]  /*0900*/  UMOV UR5, URZ ;  /* 0x000000ff00057c82 */ /* 0x002fd20008000000 */
.L_x_13:
[----:B------:R-:W0:Y:S01]  /*0910*/  LDS.64 R18, [UR6] ;  /* 0x00000006ff127984 */ /* 0x000e220008000a00 */
[----:B------:R-:W-:Y:S02]  /*0920*/  UISETP.GE.U32.AND UP0, UPT, UR5, 0x5ff, UPT ;  /* 0x000005ff0500788c */ /* 0x000fe4000bf06070 */
[----:B------:R-:W-:Y:S02]  /*0930*/  UIADD3 UR7, UPT, UPT, UR5, 0x1, URZ ;  /* 0x0000000105077890 */ /* 0x000fe4000fffe0ff */
[----:B------:R-:W-:-:S05]  /*0940*/  UIADD3 UR6, UPT, UPT, UR6, 0x8, URZ ;  /* 0x0000000806067890 */ /* 0x000fca000fffe0ff */
[----:B------:R-:W-:Y:S01]  /*0950*/  UMOV UR5, UR7 ;  /* 0x0000000700057c82 */ /* 0x000fe20008000000 */
[----:B0-----:R0:W-:Y:S02]  /*0960*/  STL.64 [R21], R18 ;  /* 0x0000001215007387 */ /* 0x0011e40000100a00 */
[----:B0-----:R-:W-:Y:S01]  /*0970*/  VIADD R21, R21, 0x8 ;  /* 0x0000000815157836 */ /* 0x001fe20000000000 */
[----:B------:R-:W-:Y:S06]  /*0980*/  BRA.U !UP0, `(.L_x_13) ;  /* 0xfffffffd08e07547 */ /* 0x000fec000b83ffff */
[----:B------:R-:W-:Y:S01]  /*0990*/  HFMA2 R21, -RZ, RZ, 0, 0 ;  /* 0x00000000ff157431 */ /* 0x000fe200000001ff */
[----:B-----5:R-:W-:Y:S04]  /*09a0*/  STL.64 [R6], R14 ;  /* 0x0000000e06007387 */ /* 0x020fe80000100a00 */
[----:B------:R0:W-:Y:S04]  /*09b0*/  STL.64 [R6+0x8], R16 ;  /* 0x0000081006007387 */ /* 0x0001e80000100a00 */
[----:B------:R1:W-:Y:S04]  /*09c0*/  STL.64 [R6+0x10], R8 ;  /* 0x0000100806007387 */ /* 0x0003e80000100a00 */
[----:B------:R2:W-:Y:S04]  /*09d0*/  STL.64 [R6+0x20], R10 ;  /* 0x0000200a06007387 */ /* 0x0005e80000100a00 */
[----:B------:R3:W-:Y:S04]  /*09e0*/  STL.64 [R6+0x28], R12 ;  /* 0x0000280c06007387 */ /* 0x0007e80000100a00 */
[----:B------:R4:W-:Y:S04]  /*09f0*/  STL.64 [R6+0x18], R20 ;  /* 0x0000181406007387 */ /* 0x0009e80000100a00 */
[----:B0-----:R-:W4:Y:S04]  /*0a00*/  LDL.64 R16, [R1] ;  /* 0x0000000001107983 */ /* 0x001f280000100a00 */
[----:B------:R-:W4:Y:S04]  /*0a10*/  LDL.64 R18, [R1+0x8] ;  /* 0x0000080001127983 */ /* 0x000f280000100a00 */
[----:B-1----:R-:W4:Y:S04]  /*0a20*/  LDL.64 R8, [R1+0x10] ;  /* 0x0000100001087983 */ /* 0x002f280000100a00 */
[----:B--2---:R-:W2:Y:S04]  /*0a30*/  LDL.64 R10, [R1+0x18] ;  /* 0x00001800010a7983 */ /* 0x004ea80000100a00 */
[----:B---3--:R-:W3:Y:S04]  /*0a40*/  LDL.64 R12, [R1+0x20] ;  /* 0x00002000010c7983 */ /* 0x008ee80000100a00 */
[----:B------:R-:W3:Y:S01]  /*0a50*/  LDL.64 R14, [R1+0x28] ;  /* 0x00002800010e7983 */ /* 0x000ee20000100a00 */
[----:B------:R-:W0:Y:S01]  /*0a60*/  S2UR UR6, SR_CgaCtaId ;  /* 0x00000000000679c3 */ /* 0x000e220000008800 */
[----:B------:R-:W-:Y:S01]  /*0a70*/  UMOV UR5, 0x400 ;  /* 0x0000040000057882 */ /* 0x000fe20000000000 */
[----:B------:R-:W-:Y:S01]  /*0a80*/  IMAD.MOV.U32 R38, RZ, RZ, 0x6 ;  /* 0x00000006ff267424 */ /* 0x000fe200078e00ff */
[----:B0-----:R-:W-:-:S09]  /*0a90*/  ULEA UR5, UR6, UR5, 0x18 ;  /* 0x0000000506057291 */ /* 0x001fd2000f8ec0ff */
[----:B----4-:R0:W-:Y:S04]  /*0aa0*/  STS.128 [UR5], R16 ;  /* 0x00000010ff007988 */ /* 0x0101e80008000c05 */
[----:B--2---:R0:W-:Y:S04]  /*0ab0*/  STS.128 [UR5+0x10], R8 ;  /* 0x00001008ff007988 */ /* 0x0041e80008000c05 */
[----:B---3--:R0:W-:Y:S02]  /*0ac0*/  STS.128 [UR5+0x20], R12 ;  /* 0x0000200cff007988 */ /* 0x0081e40008000c05 */
.L_x_14:
[C---:B01----:R-:W-:Y:S01]  /*0ad0*/  IADD3 R10, PT, PT, R38.reuse, 0x1, RZ ;  /* 0x00000001260a7810 */ /* 0x043fe20007ffe0ff */
[----:B------:R-:W-:-:S03]  /*0ae0*/  IMAD R8, R38, 0x8, R1 ;  /* 0x0000000826087824 */ /* 0x000fc600078e0201 */
[----:B------:R-:W-:-:S03]  /*0af0*/  LEA R10, R10, R1, 0x3 ;  /* 0x000000010a0a7211 */ /* 0x000fc600078e18ff */
[----:B------:R-:W2:Y:S04]  /*0b00*/  LDL.64 R8, [R8] ;  /* 0x0000000008087983 */ /* 0x000ea80000100a00 */
[----:B------:R-:W2:Y:S01]  /*0b10*/  LDL.64 R10, [R10] ;  /* 0x000000000a0a7983 */ /* 0x000ea20000100a00 */
[C---:B------:R-:W-:Y:S01]  /*0b20*/  VIADD R12, R38.reuse, 0x2 ;  /* 0x00000002260c7836 */ /* 0x040fe20000000000 */
[C---:B------:R-:W-:Y:S01]  /*0b30*/  IADD3 R14, PT, PT, R38.reuse, 0x3, RZ ;  /* 0x00000003260e7810 */ /* 0x040fe20007ffe0ff */
[C---:B------:R-:W-:Y:S01]  /*0b40*/  VIADD R18, R38.reuse, 0x5 ;  /* 0x0000000526127836 */ /* 0x040fe20000000000 */
[C---:B------:R-:W-:Y:S01]  /*0b50*/  IADD3 R16, PT, PT, R38.reuse, 0x4, RZ ;  /* 0x0000000426107810 */ /* 0x040fe20007ffe0ff */
[C---:B------:R-:W-:Y:S01]  /*0b60*/  VIADD R42, R38.reuse, 0x8 ;  /* 0x00000008262a7836 */ /* 0x040fe20000000000 */
[----:B------:R-:W-:Y:S01]  /*0b70*/  IADD3 R20, PT, PT, R38, 0x6, RZ ;  /* 0x0000000626147810 */ /* 0x000fe20007ffe0ff */
[----:B------:R-:W-:Y:S01]  /*0b80*/  IMAD R40, R14, 0x8, R1 ;  /* 0x000000080e287824 */ /* 0x000fe200078e0201 */
[----:B------:R-:W-:-:S02]  /*0b90*/  LEA R37, R38, UR5, 0x3 ;  /* 0x0000000526257c11 */ /* 0x000fc4000f8e18ff */
[C---:B------:R-:W-:Y:S02]  /*0ba0*/  IADD3 R22, PT, PT, R38.reuse, 0x7, RZ ;  /* 0x0000000726167810 */ /* 0x040fe40007ffe0ff */
[----:B------:R-:W-:Y:S02]  /*0bb0*/  IADD3 R44, PT, PT, R38, 0x9, RZ ;  /* 0x00000009262c7810 */ /* 0x000fe40007ffe0ff */
[-C--:B------:R-:W-:Y:S02]  /*0bc0*/  LEA R39, R12, R1.reuse, 0x3 ;  /* 0x000000010c277211 */ /* 0x080fe400078e18ff */
[-C--:B------:R-:W-:Y:S01]  /*0bd0*/  LEA R12, R16, R1.reuse, 0x3 ;  /* 0x00000001100c7211 */ /* 0x080fe200078e18ff */
[--C-:B------:R-:W-:Y:S01]  /*0be0*/  IMAD R16, R20, 0x8, R1.reuse ;  /* 0x0000000814107824 */ /* 0x100fe200078e0201 */
[-C--:B------:R-:W-:Y:S02]  /*0bf0*/  LEA R14, R18, R1.reuse, 0x3 ;  /* 0x00000001120e7211 */ /* 0x080fe400078e18ff */
[-C--:B------:R-:W-:Y:S01]  /*0c00*/  LEA R18, R22, R1.reuse, 0x3 ;  /* 0x0000000116127211 */ /* 0x080fe200078e18ff */
[----:B------:R-:W-:Y:S01]  /*0c10*/  IMAD R22, R44, 0x8, R1 ;  /* 0x000000082c167824 */ /* 0x000fe200078e0201 */
[----:B------:R-:W-:Y:S01]  /*0c20*/  LEA R20, R42, R1, 0x3 ;  /* 0x000000012a147211 */ /* 0x000fe200078e18ff */
[----:B------:R-:W3:Y:S04]  /*0c30*/  LDL.64 R12, [R12] ;  /* 0x000000000c0c7983 */ /* 0x000ee80000100a00 */
[----:B------:R-:W3:Y:S04]  /*0c40*/  LDL.64 R14, [R14] ;  /* 0x000000000e0e7983 */ /* 0x000ee80000100a00 */
[----:B------:R-:W4:Y:S04]  /*0c50*/  LDL.64 R16, [R16] ;  /* 0x0000000010107983 */ /* 0x000f280000100a00 */
[----:B------:R-:W4:Y:S04]  /*0c60*/  LDL.64 R18, [R18] ;  /* 0x0000000012127983 */ /* 0x000f280000100a00 */
[----:B------:R-:W5:Y:S04]  /*0c70*/  LDL.64 R20, [R20] ;  /* 0x0000000014147983 */ /* 0x000f680000100a00 */
[----:B------:R-:W5:Y:S04]  /*0c80*/  LDL.64 R22, [R22] ;  /* 0x0000000016167983 */ /* 0x000f680000100a00 */
[----:B--2---:R0:W-:Y:S04]  /*0c90*/  STS.128 [R37], R8 ;  /* 0x0000000825007388 */ /* 0x0041e80000000c00 */
[----:B0-----:R-:W2:Y:S04]  /*0ca0*/  LDL.64 R8, [R39] ;  /* 0x0000000027087983 */ /* 0x001ea80000100a00 */
[----:B------:R0:W2:Y:S01]  /*0cb0*/  LDL.64 R10, [R40] ;  /* 0x00000000280a7983 */ /* 0x0000a20000100a00 */
[C---:B------:R-:W-:Y:S01]  /*0cc0*/  IADD3 R42, PT, PT, R38.reuse, 0xb, RZ ;  /* 0x0000000b262a7810 */ /* 0x040fe20007ffe0ff */
[C---:B------:R-:W-:Y:S01]  /*0cd0*/  VIADD R44, R38.reuse, 0xc ;  /* 0x0000000c262c7836 */ /* 0x040fe20000000000 */
[----:B------:R-:W-:-:S02]  /*0ce0*/  IADD3 R45, PT, PT, R38, 0x10, RZ ;  /* 0x00000010262d7810 */ /* 0x000fc40007ffe0ff */
[C---:B0-----:R-:W-:Y:S01]  /*0cf0*/  IADD3 R40, PT, PT, R38.reuse, 0xa, RZ ;  /* 0x0000000a26287810 */ /* 0x041fe20007ffe0ff */
[C---:B------:R-:W-:Y:S01]  /*0d00*/  VIADD R43, R38.reuse, 0xf ;  /* 0x0000000f262b7836 */ /* 0x040fe20000000000 */
[C---:B------:R-:W-:Y:S02]  /*0d10*/  IADD3 R39, PT, PT, R38.reuse, 0xd, RZ ;  /* 0x0000000d26277810 */ /* 0x040fe40007ffe0ff */
[----:B------:R-:W-:Y:S01]  /*0d20*/  IADD3 R41, PT, PT, R38, 0xe, RZ ;  /* 0x0000000e26297810 */ /* 0x000fe20007ffe0ff */
[----:B---3--:R0:W-:Y:S04]  /*0d30*/  STS.128 [R37+0x20], R12 ;  /* 0x0000200c25007388 */ /* 0x0081e80000000c00 */
[----:B----4-:R1:W-:Y:S04]  /*0d40*/  STS.128 [R37+0x30], R16 ;  /* 0x0000301025007388 */ /* 0x0103e80000000c00 */
[----:B-----5:R3:W-:Y:S01]  /*0d50*/  STS.128 [R37+0x40], R20 ;  /* 0x0000401425007388 */ /* 0x0207e20000000c00 */
[-C--:B0-----:R-:W-:Y:S01]  /*0d60*/  LEA R12, R44, R1.reuse, 0x3 ;  /* 0x000000012c0c7211 */ /* 0x081fe200078e18ff */
[----:B------:R-:W-:Y:S01]  /*0d70*/  IMAD R14, R39, 0x8, R1 ;  /* 0x00000008270e7824 */ /* 0x000fe200078e0201 */
[----:B-1----:R-:W-:-:S02]  /*0d80*/  LEA R16, R41, R1, 0x3 ;  /* 0x0000000129107211 */ /* 0x002fc400078e18ff */
[----:B------:R-:W-:Y:S02]  /*0d90*/  LEA R18, R43, R1, 0x3 ;  /* 0x000000012b127211 */ /* 0x000fe400078e18ff */
[----:B------:R-:W4:Y:S01]  /*0da0*/  LDL.64 R12, [R12] ;  /* 0x000000000c0c7983 */ /* 0x000f220000100a00 */
[----:B---3--:R-:W-:-:S03]  /*0db0*/  IMAD R20, R45, 0x8, R1 ;  /* 0x000000082d147824 */ /* 0x008fc600078e0201 */
[----:B------:R-:W4:Y:S04]  /*0dc0*/  LDL.64 R14, [R14] ;  /* 0x000000000e0e7983 */ /* 0x000f280000100a00 */
[----:B------:R-:W3:Y:S04]  /*0dd0*/  LDL.64 R16, [R16] ;  /* 0x0000000010107983 */ /* 0x000ee80000100a00 */
[----:B------:R-:W3:Y:S04]  /*0de0*/  LDL.64 R18, [R18] ;  /* 0x0000000012127983 */ /* 0x000ee80000100a00 */
[----:B------:R-:W5:Y:S04]  /*0df0*/  LDL.64 R20, [R20] ;  /* 0x0000000014147983 */ /* 0x000f680000100a00 */
[----:B--2---:R0:W-:Y:S02]  /*0e00*/  STS.128 [R37+0x10], R8 ;  /* 0x0000100825007388 */ /* 0x0041e40000000c00 */
[----:B0-----:R-:W-:Y:S01]  /*0e10*/  IADD3 R9, PT, PT, R38, 0x11, RZ ;  /* 0x0000001126097810 */ /* 0x001fe20007ffe0ff */
[----:B------:R-:W-:Y:S01]  /*0e20*/  IMAD R8, R40, 0x8, R1 ;  /* 0x0000000828087824 */ /* 0x000fe200078e0201 */
[----:B------:R-:W-:-:S02]  /*0e30*/  LEA R10, R42, R1, 0x3 ;  /* 0x000000012a0a7211 */ /* 0x000fc400078e18ff */
[----:B------:R-:W-:-:S03]  /*0e40*/  LEA R22, R9, R1, 0x3 ;  /* 0x0000000109167211 */ /* 0x000fc600078e18ff */
[----:B------:R-:W2:Y:S04]  /*0e50*/  LDL.64 R8, [R8] ;  /* 0x0000000008087983 */ /* 0x000ea80000100a00 */
[----:B------:R-:W2:Y:S04]  /*0e60*/  LDL.64 R10, [R10] ;  /* 0x000000000a0a7983 */ /* 0x000ea80000100a00 */
[----:B------:R-:W5:Y:S01]  /*0e70*/  LDL.64 R22, [R22] ;  /* 0x0000000016167983 */ /* 0x000f620000100a00 */
[C---:B------:R-:W-:Y:S01]  /*0e80*/  VIADD R42, R38.reuse, 0x13 ;  /* 0x00000013262a7836 */ /* 0x040fe20000000000 */
[C---:B------:R-:W-:Y:S01]  /*0e90*/  IADD3 R40, PT, PT, R38.reuse, 0x12, RZ ;  /* 0x0000001226287810 */ /* 0x040fe20007ffe0ff */
[C---:B------:R-:W-:Y:S01]  /*0ea0*/  VIADD R41, R38.reuse, 0x16 ;  /* 0x0000001626297836 */ /* 0x040fe20000000000 */
[----:B------:R-:W-:-:S02]  /*0eb0*/  IADD3 R44, PT, PT, R38, 0x14, RZ ;  /* 0x00000014262c7810 */ /* 0x000fc40007ffe0ff */
[C---:B------:R-:W-:Y:S02]  /*0ec0*/  IADD3 R43, PT, PT, R38.reuse, 0x17, RZ ;  /* 0x00000017262b7810 */ /* 0x040fe40007ffe0ff */
[C---:B------:R-:W-:Y:S02]  /*0ed0*/  IADD3 R39, PT, PT, R38.reuse, 0x15, RZ ;  /* 0x0000001526277810 */ /* 0x040fe40007ffe0ff */
[----:B------:R-:W-:Y:S01]  /*0ee0*/  IADD3 R45, PT, PT, R38, 0x18, RZ ;  /* 0x00000018262d7810 */ /* 0x000fe20007ffe0ff */
[----:B----4-:R0:W-:Y:S04]  /*0ef0*/  STS.128 [R37+0x60], R12 ;  /* 0x0000600c25007388 */ /* 0x0101e80000000c00 */
[----:B---3--:R1:W-:Y:S01]  /*0f00*/  STS.128 [R37+0x70], R16 ;  /* 0x0000701025007388 */ /* 0x0083e20000000c00 */
[----:B0-----:R-:W-:Y:S01]  /*0f10*/  IMAD R12, R44, 0x8, R1 ;  /* 0x000000082c0c7824 */ /* 0x001fe200078e0201 */
[----:B------:R-:W-:-:S02]  /*0f20*/  LEA R14, R39, R1, 0x3 ;  /* 0x00000001270e7211 */ /* 0x000fc400078e18ff */
[-C--:B-1----:R-:W-:Y:S01]  /*0f30*/  LEA R16, R41, R1.reuse, 0x3 ;  /* 0x0000000129107211 */ /* 0x082fe200078e18ff */
[----:B------:R-:W-:Y:S02]  /*0f40*/  IMAD R18, R43, 0x8, R1 ;  /* 0x000000082b127824 */ /* 0x000fe400078e0201 */
[----:B------:R-:W3:Y:S04]  /*0f50*/  LDL.64 R12, [R12] ;  /* 0x000000000c0c7983 */ /* 0x000ee80000100a00 */
[----:B------:R-:W3:Y:S04]  /*0f60*/  LDL.64 R14, [R14] ;  /* 0x000000000e0e7983 */ /* 0x000ee80000100a00 */
[----:B------:R-:W4:Y:S04]  /*0f70*/  LDL.64 R16, [R16] ;  /* 0x0000000010107983 */ /* 0x000f280000100a00 */
[----:B------:R-:W4:Y:S04]  /*0f80*/  LDL.64 R18, [R18] ;  /* 0x0000000012127983 */ /* 0x000f280000100a00 */
[----:B--2---:R0:W-:Y:S04]  /*0f90*/  STS.128 [R37+0x50], R8 ;  /* 0x0000500825007388 */ /* 0x0041e80000000c00 */
[----:B-----5:R1:W-:Y:S01]  /*0fa0*/  STS.128 [R37+0x80], R20 ;  /* 0x0000801425007388 */ /* 0x0203e20000000c00 */
[----:B0-----:R-:W-:Y:S01]  /*0fb0*/  VIADD R9, R38, 0x19 ;  /* 0x0000001926097836 */ /* 0x001fe20000000000 */
[----:B------:R-:W-:-:S02]  /*0fc0*/  LEA R8, R40, R1, 0x3 ;  /* 0x0000000128087211 */ /* 0x000fc400078e18ff */
[-C--:B------:R-:W-:Y:S02]  /*0fd0*/  LEA R10, R42, R1.reuse, 0x3 ;  /* 0x000000012a0a7211 */ /* 0x080fe400078e18ff */
[-C--:B-1----:R-:W-:Y:S02]  /*0fe0*/  LEA R20, R45, R1.reuse, 0x3 ;  /* 0x000000012d147211 */ /* 0x082fe400078e18ff */
[----:B------:R-:W-:Y:S02]  /*0ff0*/  LEA R22, R9, R1, 0x3 ;  /* 0x0000000109167211 */ /* 0x000fe400078e18ff */
[----:B------:R-:W2:Y:S04]  /*1000*/  LDL.64 R8, [R8] ;  /* 0x0000000008087983 */ /* 0x000ea80000100a00 */
[----:B------:R-:W2:Y:S04]  /*1010*/  LDL.64 R10, [R10] ;  /* 0x000000000a0a7983 */ /* 0x000ea80000100a00 */
[----:B------:R-:W5:Y:S04]  /*1020*/  LDL.64 R20, [R20] ;  /* 0x0000000014147983 */ /* 0x000f680000100a00 */
[----:B------:R-:W5:Y:S01]  /*1030*/  LDL.64 R22, [R22] ;  /* 0x0000000016167983 */ /* 0x000f620000100a00 */
[C---:B------:R-:W-:Y:S01]  /*1040*/  VIADD R40, R38.reuse, 0x1a ;  /* 0x0000001a26287836 */ /* 0x040fe20000000000 */
[C---:B------:R-:W-:Y:S01]  /*1050*/  IADD3 R42, PT, PT, R38.reuse, 0x1b, RZ ;  /* 0x0000001b262a7810 */ /* 0x040fe20007ffe0ff */
[C---:B------:R-:W-:Y:S01]  /*1060*/  VIADD R39, R38.reuse, 0x1d ;  /* 0x0000001d26277836 */ /* 0x040fe20000000000 */
[C---:B------:R-:W-:Y:S01]  /*1070*/  IADD3 R41, PT, PT, R38.reuse, 0x1e, RZ ;  /* 0x0000001e26297810 */ /* 0x040fe20007ffe0ff */
[C---:B------:R-:W-:Y:S01]  /*1080*/  VIADD R45, R38.reuse, 0x20 ;  /* 0x00000020262d7836 */ /* 0x040fe20000000000 */
[----:B------:R-:W-:-:S02]  /*1090*/  IADD3 R44, PT, PT, R38, 0x1c, RZ ;  /* 0x0000001c262c7810 */ /* 0x000fc40007ffe0ff */
[----:B------:R-:W-:Y:S01]  /*10a0*/  IADD3 R43, PT, PT, R38, 0x1f, RZ ;  /* 0x0000001f262b7810 */ /* 0x000fe20007ffe0ff */
[----:B---3--:R0:W-:Y:S04]  /*10b0*/  STS.128 [R37+0xa0], R12 ;  /* 0x0000a00c25007388 */ /* 0x0081e80000000c00 */
[----:B----4-:R1:W-:Y:S01]  /*10c0*/  STS.128 [R37+0xb0], R16 ;  /* 0x0000b01025007388 */ /* 0x0103e20000000c00 */
[-C--:B0-----:R-:W-:Y:S02]  /*10d0*/  LEA R12, R44, R1.reuse, 0x3 ;  /* 0x000000012c0c7211 */ /* 0x081fe400078e18ff */
[-C--:B------:R-:W-:Y:S01]  /*10e0*/  LEA R14, R39, R1.reuse, 0x3 ;  /* 0x00000001270e7211 */ /* 0x080fe200078e18ff */
[----:B-1----:R-:W-:Y:S01]  /*10f0*/  IMAD R16, R41, 0x8, R1 ;  /* 0x0000000829107824 */ /* 0x002fe200078e0201 */
[----:B------:R-:W-:-:S02]  /*1100*/  LEA R18, R43, R1, 0x3 ;  /* 0x000000012b127211 */ /* 0x000fc400078e18ff */
[----:B------:R-:W3:Y:S04]  /*1110*/  LDL.64 R12, [R12] ;  /* 0x000000000c0c7983 */ /* 0x000ee80000100a00 */
[----:B------:R-:W3:Y:S04]  /*1120*/  LDL.64 R14, [R14] ;  /* 0x000000000e0e7983 */ /* 0x000ee80000100a00 */
[----:B------:R-:W4:Y:S04]  /*1130*/  LDL.64 R16, [R16] ;  /* 0x0000000010107983 */ /* 0x000f280000100a00 */
[----:B------:R-:W4:Y:S04]  /*1140*/  LDL.64 R18, [R18] ;  /* 0x0000000012127983 */ /* 0x000f280000100a00 */
[----:B--2---:R0:W-:Y:S04]  /*1150*/  STS.128 [R37+0x90], R8 ;  /* 0x0000900825007388 */ /* 0x0041e80000000c00 */
[----:B-----5:R1:W-:Y:S01]  /*1160*/  STS.128 [R37+0xc0], R20 ;  /* 0x0000c01425007388 */ /* 0x0203e20000000c00 */
[----:B0-----:R-:W-:Y:S01]  /*1170*/  IADD3 R9, PT, PT, R38, 0x21, RZ ;  /* 0x0000002126097810 */ /* 0x001fe20007ffe0ff */
[----:B------:R-:W-:Y:S01]  /*1180*/  IMAD R10, R42, 0x8, R1 ;  /* 0x000000082a0a7824 */ /* 0x000fe200078e0201 */
[----:B------:R-:W-:-:S05]  /*1190*/  LEA R8, R40, R1, 0x3 ;  /* 0x0000000128087211 */ /* 0x000fca00078e18ff */
[----:B------:R-:W2:Y:S01]  /*11a0*/  LDL.64 R10, [R10] ;  /* 0x000000000a0a7983 */ /* 0x000ea20000100a00 */
[----:B-1----:R-:W-:Y:S01]  /*11b0*/  LEA R20, R45, R1, 0x3 ;  /* 0x000000012d147211 */ /* 0x002fe200078e18ff */
[----:B------:R-:W-:Y:S02]  /*11c0*/  IMAD R22, R9, 0x8, R1 ;  /* 0x0000000809167824 */ /* 0x000fe400078e0201 */
[----:B------:R-:W2:Y:S04]  /*11d0*/  LDL.64 R8, [R8] ;  /* 0x0000000008087983 */ /* 0x000ea80000100a00 */
[----:B------:R-:W5:Y:S04]  /*11e0*/  LDL.64 R20, [R20] ;  /* 0x0000000014147983 */ /* 0x000f680000100a00 */
[----:B------:R-:W5:Y:S01]  /*11f0*/  LDL.64 R22, [R22] ;  /* 0x0000000016167983 */ /* 0x000f620000100a00 */
[----:B------:R-:W-:-:S03]  /*1200*/  IADD3 R38, PT, PT, R38, 0x22, RZ ;  /* 0x0000002226267810 */ /* 0x000fc60007ffe0ff */
[----:B---3--:R1:W-:Y:S01]  /*1210*/  STS.128 [R37+0xe0], R12 ;  /* 0x0000e00c25007388 */ /* 0x0083e20000000c00 */
[----:B------:R-:W-:-:S03]  /*1220*/  ISETP.GE.U32.AND P2, PT, R38, 0x600, PT ;  /* 0x000006002600780c */ /* 0x000fc60003f46070 */
[----:B----4-:R1:W-:Y:S04]  /*1230*/  STS.128 [R37+0xf0], R16 ;  /* 0x0000f01025007388 */ /* 0x0103e80000000c00 */
[----:B--2---:R1:W-:Y:S04]  /*1240*/  STS.128 [R37+0xd0], R8 ;  /* 0x0000d00825007388 */ /* 0x0043e80000000c00 */
[----:B-----5:R1:W-:Y:S02]  /*1250*/  STS.128 [R37+0x100], R20 ;  /* 0x0001001425007388 */ /* 0x0203e40000000c00 */
[----:B------:R-:W-:Y:S05]  /*1260*/  @!P2 BRA `(.L_x_14) ;  /* 0xfffffff80018a947 */ /* 0x000fea000383ffff */
.L_x_12:
[----:B------:R-:W-:Y:S05]  /*1270*/  BSYNC.RECONVERGENT B0 ;  /* 0x0000000000007941 */ /* 0x000fea0003800200 */
.L_x_11:
[----:B------:R-:W-:Y:S01]  /*1280*/  BAR.SYNC.DEFER_BLOCKING 0x0 ;  /* 0x0000000000007b1d */ /* 0x000fe20000010000 */
[----:B------:R-:W-:Y:S02]  /*1290*/  LOP3.LUT P2, RZ, R35, 0xff, RZ, 0xc0, !PT ;  /* 0x000000ff23ff7812 */ /* 0x000fe4000784c0ff */
[----:B------:R-:W-:-:S03]  /*12a0*/  PRMT R35, RZ, 0x7610, R35 ;  /* 0x00007610ff237816 */ /* 0x000fc60000000023 */
[----:B------:R-:W0:Y:S01]  /*12b0*/  LDCU.64 UR6, c[0x0][0x660] ;  /* 0x0000cc00ff0677ac */ /* 0x000e220008000a00 */
[----:B------:R-:W-:Y:S07]  /*12c0*/  BSSY.RECONVERGENT B0, `(.L_x_15) ;  /* 0x0000075000007945 */ /* 0x000fee0003800200 */
[----:B------:R-:W-:Y:S05]  /*12d0*/  @!P2 BRA `(.L_x_16) ;  /* 0x0000000400cca947 */ /* 0x000fea0003800000 */
[----:B------:R-:W-:Y:S02]  /*12e0*/  ISETP.NE.AND P2, PT, R30, RZ, PT ;  /* 0x000000ff1e00720c */ /* 0x000fe40003f45270 */
[----:B------:R-:W-:-:S11]  /*12f0*/  MOV R35, 0x1 ;  /* 0x0000000100237802 */ /* 0x000fd60000000f00 */
[----:B------:R-:W-:Y:S05]  /*1300*/  @!P2 BRA `(.L_x_16) ;  /* 0x0000000400c0a947 */ /* 0x000fea0003800000 */
[----:B-1----:R-:W1:Y:S01]  /*1310*/  S2R R8, SR_CgaCtaId ;  /* 0x0000000000087919 */ /* 0x002e620000008800 */
[----:B------:R-:W-:Y:S01]  /*1320*/  MOV R17, 0x400 ;  /* 0x0000040000117802 */ /* 0x000fe20000000f00 */
[----:B------:R-:W-:Y:S02]  /*1330*/  HFMA2 R16, -RZ, RZ, 0, 0 ;  /* 0x00000000ff107431 */ /* 0x000fe400000001ff */
[----:B------:R-:W-:Y:S01]  /*1340*/  IMAD.IADD R34, R36, 0x1, R34 ;  /* 0x0000000124227824 */ /* 0x000fe200078e0222 */
[----:B-1----:R-:W-:-:S07]  /*1350*/  LEA R17, R8, R17, 0x18 ;  /* 0x0000001108117211 */ /* 0x002fce00078ec0ff */
.L_x_19:
[----:B------:R-:W-:Y:S01]  /*1360*/  IMAD R18, R16, 0x30, R17 ;  /* 0x0000003010127824 */ /* 0x000fe200078e0211 */
[----:B------:R-:W-:Y:S01]  /*1370*/  I2FP.F32.U32 R19, R33 ;  /* 0x0000002100137245 */ /* 0x000fe20000201000 */
[----:B------:R-:W-:Y:S01]  /*1380*/  BSSY.RELIABLE B1, `(.L_x_17) ;  /* 0x000005f000017945 */ /* 0x000fe20003800100 */
[----:B------:R-:W-:Y:S02]  /*1390*/  I2FP.F32.U32 R23, R32 ;  /* 0x0000002000177245 */ /* 0x000fe40000201000 */
[----:B------:R-:W1:Y:S04]  /*13a0*/  LDS.128 R8, [R18] ;  /* 0x0000000012087984 */ /* 0x000e680000000c00 */
[----:B------:R-:W2:Y:S01]  /*13b0*/  LDS.128 R12, [R18+0x20] ;  /* 0x00002000120c7984 */ /* 0x000ea20000000c00 */
[----:B-1----:R-:W-:Y:S01]  /*13c0*/  FADD R10, R8, 1 ;  /* 0x3f800000080a7421 */ /* 0x002fe20000000000 */
[----:B------:R-:W-:Y:S01]  /*13d0*/  LOP3.LUT R8, RZ, 0x80000000, R3, 0xb8, !PT ;  /* 0x80000000ff087812 */ /* 0x000fe200078eb803 */
[----:B------:R-:W-:-:S02]  /*13e0*/  FADD R21, R9, 1 ;  /* 0x3f80000009157421 */ /* 0x000fc40000000000 */
[----:B------:R-:W-:Y:S01]  /*13f0*/  FFMA R10, R3, R10, -1 ;  /* 0xbf800000030a7423 */ /* 0x000fe2000000000a */
[----:B--2---:R-:W-:Y:S01]  /*1400*/  FADD R14, R13, R14 ;  /* 0x0000000e0d0e7221 */ /* 0x004fe20000000000 */
[----:B------:R-:W-:Y:S01]  /*1410*/  FFMA R9, R8, -0.5, RZ ;  /* 0xbf00000008097823 */ /* 0x000fe200000000ff */
[----:B------:R-:W-:Y:S01]  /*1420*/  FFMA R20, R4, R21, -1 ;  /* 0xbf80000004147423 */ /* 0x000fe20000000015 */
[----:B------:R-:W-:Y:S02]  /*1430*/  FFMA R19, R10, -0.5, R19 ;  /* 0xbf0000000a137823 */ /* 0x000fe40000000013 */
[----:B------:R-:W-:Y:S01]  /*1440*/  FMUL R8, R9, R12 ;  /* 0x0000000c09087220 */ /* 0x000fe20000400000 */
[----:B------:R-:W-:Y:S01]  /*1450*/  FFMA R20, R20, -0.5, R23 ;  /* 0xbf00000014147823 */ /* 0x000fe20000000017 */
[-C--:B------:R-:W-:Y:S02]  /*1460*/  FMUL R12, R12, R19.reuse ;  /* 0x000000130c0c7220 */ /* 0x080fe40000400000 */
[----:B------:R-:W-:Y:S01]  /*1470*/  FFMA R8, RZ, R19, R8 ;  /* 0x00000013ff087223 */ /* 0x000fe20000000008 */
[----:B------:R-:W-:-:S03]  /*1480*/  FMUL R13, R20, R15 ;  /* 0x0000000f140d7220 */ /* 0x000fc60000400000 */
[----:B------:R-:W-:Y:S01]  /*1490*/  FMUL R8, R19, R8 ;  /* 0x0000000813087220 */ /* 0x000fe20000400000 */
[----:B------:R-:W-:-:S03]  /*14a0*/  FMUL R22, R20, R13 ;  /* 0x0000000d14167220 */ /* 0x000fc60000400000 */
[C---:B------:R-:W-:Y:S01]  /*14b0*/  FFMA R10, R9.reuse, R12, R8 ;  /* 0x0000000c090a7223 */ /* 0x040fe20000000008 */
[----:B------:R-:W-:Y:S01]  /*14c0*/  FMUL R8, R9, R14 ;  /* 0x0000000e09087220 */ /* 0x000fe20000400000 */
[C---:B------:R-:W-:Y:S01]  /*14d0*/  FFMA R23, R19.reuse, R12, R22 ;  /* 0x0000000c13177223 */ /* 0x040fe20000000016 */
[----:B------:R-:W-:Y:S01]  /*14e0*/  FMUL R9, R19, R14 ;  /* 0x0000000e13097220 */ /* 0x000fe20000400000 */
[----:B------:R-:W-:Y:S02]  /*14f0*/  IMAD.MOV.U32 R14, RZ, RZ, 0x437c0000 ;  /* 0x437c0000ff0e7424 */ /* 0x000fe400078e00ff */
[----:B------:R-:W-:Y:S01]  /*1500*/  FFMA R21, RZ, R19, R8 ;  /* 0x00000013ff157223 */ /* 0x000fe20000000008 */
[----:B------:R-:W-:Y:S01]  /*1510*/  LOP3.LUT R8, RZ, 0x80000000, R4, 0xb8, !PT ;  /* 0x80000000ff087812 */ /* 0x000fe200078eb804 */
[C---:B------:R-:W-:Y:S01]  /*1520*/  FFMA R12, R20.reuse, R9, R23 ;  /* 0x00000009140c7223 */ /* 0x040fe20000000017 */
[----:B------:R-:W-:Y:S01]  /*1530*/  MOV R19, 0x3bbb989d ;  /* 0x3bbb989d00137802 */ /* 0x000fe20000000f00 */
[----:B------:R-:W-:-:S02]  /*1540*/  FMUL R21, R20, R21 ;  /* 0x0000001514157220 */ /* 0x000fc40000400000 */
[----:B------:R-:W-:Y:S01]  /*1550*/  FMUL R12, R12, -0.5 ;  /* 0xbf0000000c0c7820 */ /* 0x000fe20000400000 */
[----:B------:R-:W-:-:S03]  /*1560*/  FFMA R8, R8, -0.5, RZ ;  /* 0xbf00000008087823 */ /* 0x000fc600000000ff */
[----:B------:R-:W-:Y:S01]  /*1570*/  FFMA.SAT R19, R12, R19, 0.5 ;  /* 0x3f0000000c137423 */ /* 0x000fe20000002013 */
[C---:B------:R-:W-:Y:S01]  /*1580*/  FMUL R15, R8.reuse, R15 ;  /* 0x0000000f080f7220 */ /* 0x040fe20000400000 */
[----:B------:R-:W-:Y:S02]  /*1590*/  FFMA R21, R8, R9, R21 ;  /* 0x0000000908157223 */ /* 0x000fe40000000015 */
[----:B------:R-:W-:Y:S01]  /*15a0*/  FFMA.RM R19, R19, R14, 12582913 ;  /* 0x4b40000113137423 */ /* 0x000fe2000000400e */
[----:B------:R-:W-:-:S03]  /*15b0*/  FFMA R15, RZ, R20, R15 ;  /* 0x00000014ff0f7223 */ /* 0x000fc6000000000f */
[C---:B------:R-:W-:Y:S01]  /*15c0*/  FADD R23, R19.reuse, -12583039 ;  /* 0xcb40007f13177421 */ /* 0x040fe20000000000 */
[----:B------:R-:W-:Y:S01]  /*15d0*/  FMUL R15, R20, R15 ;  /* 0x0000000f140f7220 */ /* 0x000fe20000400000 */
[----:B------:R-:W-:Y:S02]  /*15e0*/  SHF.L.U32 R19, R19, 0x17, RZ ;  /* 0x0000001713137819 */ /* 0x000fe400000006ff */
[----:B------:R-:W-:Y:S01]  /*15f0*/  FFMA R35, R12, 1.4426950216293334961, -R23 ;  /* 0x3fb8aa3b0c237823 */ /* 0x000fe20000000817 */
[----:B------:R-:W-:-:S03]  /*1600*/  FFMA R23, R8, R13, R15 ;  /* 0x0000000d08177223 */ /* 0x000fc6000000000f */
[----:B------:R-:W-:Y:S01]  /*1610*/  FFMA R20, R12, 1.925963033500011079e-08, R35 ;  /* 0x32a570600c147823 */ /* 0x000fe20000000023 */
[----:B------:R-:W-:Y:S01]  /*1620*/  FADD R10, R10, R23 ;  /* 0x000000170a0a7221 */ /* 0x000fe20000000000 */
[----:B------:R-:W1:Y:S03]  /*1630*/  LDS.128 R12, [R18+0x10] ;  /* 0x00001000120c7984 */ /* 0x000e660000000c00 */
[----:B------:R-:W-:Y:S01]  /*1640*/  FADD R10, R10, R21 ;  /* 0x000000150a0a7221 */ /* 0x000fe20000000000 */
[----:B------:R-:W2:Y:S03]  /*1650*/  MUFU.EX2 R20, R20 ;  /* 0x0000001400147308 */ /* 0x000ea60000000800 */
[----:B------:R-:W-:Y:S01]  /*1660*/  FMUL R10, R10, -0.5 ;  /* 0xbf0000000a0a7820 */ /* 0x000fe20000400000 */
[----:B--2---:R-:W-:-:S04]  /*1670*/  FMUL R19, R19, R20 ;  /* 0x0000001413137220 */ /* 0x004fc80000400000 */
[----:B------:R-:W-:Y:S01]  /*1680*/  FMUL R9, R10, R19 ;  /* 0x000000130a097220 */ /* 0x000fe20000400000 */
[----:B-1----:R-:W-:-:S03]  /*1690*/  FMUL R8, R19, R14 ;  /* 0x0000000e13087220 */ /* 0x002fc60000400000 */
[----:B------:R-:W-:-:S04]  /*16a0*/  FMUL R14, R9, R14 ;  /* 0x0000000e090e7220 */ /* 0x000fc80000400000 */
[----:B------:R-:W-:Y:S01]  /*16b0*/  FFMA R10, RZ, R19, R14 ;  /* 0x00000013ff0a7223 */ /* 0x000fe2000000000e */
[C---:B------:R-:W-:Y:S02]  /*16c0*/  FSETP.GT.AND P2, PT, R8.reuse, 0.99000000953674316406, PT ;  /* 0x3f7d70a40800780b */ /* 0x040fe40003f44000 */
[----:B------:R-:W-:Y:S02]  /*16d0*/  FMNMX R9, R8, 0.99000000953674316406, PT ;  /* 0x3f7d70a408097809 */ /* 0x000fe40003800000 */
[----:B------:R-:W-:Y:S02]  /*16e0*/  FSEL R10, R10, RZ, !P2 ;  /* 0x000000ff0a0a7208 */ /* 0x000fe40005000000 */
[----:B------:R-:W-:-:S03]  /*16f0*/  FSETP.GEU.AND P2, PT, R9, 0.0039215688593685626984, PT ;  /* 0x3b8080810900780b */ /* 0x000fc60003f4e000 */
[-C--:B------:R-:W-:Y:S01]  /*1700*/  FMUL R8, R11, R10.reuse ;  /* 0x0000000a0b087220 */ /* 0x080fe20000400000 */
[-C--:B------:R-:W-:Y:S01]  /*1710*/  FMUL R14, R12, R10.reuse ;  /* 0x0000000a0c0e7220 */ /* 0x080fe20000400000 */
[----:B------:R-:W-:Y:S02]  /*1720*/  FMUL R18, R13, R10 ;  /* 0x0000000a0d127220 */ /* 0x000fe40000400000 */
[-C--:B------:R-:W-:Y:S01]  /*1730*/  FFMA R8, RZ, R9.reuse, R8 ;  /* 0x00000009ff087223 */ /* 0x080fe20000000008 */
[-C--:B------:R-:W-:Y:S01]  /*1740*/  FFMA R19, RZ, R9.reuse, R14 ;  /* 0x00000009ff137223 */ /* 0x080fe2000000000e */
[----:B------:R-:W-:-:S04]  /*1750*/  FFMA R15, RZ, R9, R18 ;  /* 0x00000009ff0f7223 */ /* 0x000fc80000000012 */
[----:B------:R-:W-:Y:S05]  /*1760*/  @!P2 BRA `(.L_x_18) ;  /* 0x000000000080a947 */ /* 0x000fea0003800000 */
[-C--:B------:R-:W-:Y:S01]  /*1770*/  FMUL R11, R11, R9.reuse ;  /* 0x000000090b0b7220 */ /* 0x080fe20000400000 */
[-C--:B------:R-:W-:Y:S01]  /*1780*/  FMUL R21, R12, R9.reuse ;  /* 0x000000090c157220 */ /* 0x080fe20000400000 */
[----:B------:R-:W-:Y:S01]  /*1790*/  FMUL R13, R13, R9 ;  /* 0x000000090d0d7220 */ /* 0x000fe20000400000 */
[----:B------:R-:W-:Y:S01]  /*17a0*/  FADD R9, -R9, 1 ;  /* 0x3f80000009097421 */ /* 0x000fe20000000100 */
[C---:B------:R-:W-:Y:S01]  /*17b0*/  FMUL R23, R24.reuse, R11 ;  /* 0x0000000b18177220 */ /* 0x040fe20000400000 */
[----:B------:R-:W-:Y:S01]  /*17c0*/  FADD R35, RZ, -R10 ;  /* 0x8000000aff237221 */ /* 0x000fe20000000000 */
[----:B------:R-:W-:Y:S01]  /*17d0*/  FMUL R10, R24, R13 ;  /* 0x0000000d180a7220 */ /* 0x000fe20000400000 */
[C---:B------:R-:W-:Y:S01]  /*17e0*/  FFMA R11, R28.reuse, R11, R7 ;  /* 0x0000000b1c0b7223 */ /* 0x040fe20000000007 */
[C---:B------:R-:W-:Y:S01]  /*17f0*/  FFMA R12, R28.reuse, R8, R23 ;  /* 0x000000081c0c7223 */ /* 0x040fe20000000017 */
[----:B------:R-:W-:Y:S01]  /*1800*/  FMUL R8, R28, R9 ;  /* 0x000000091c087220 */ /* 0x000fe20000400000 */
[----:B------:R-:W-:Y:S01]  /*1810*/  FMUL R23, R24, R21 ;  /* 0x0000001518177220 */ /* 0x000fe20000400000 */
[C---:B------:R-:W-:Y:S01]  /*1820*/  FMUL R35, R28.reuse, R35 ;  /* 0x000000231c237220 */ /* 0x040fe20000400000 */
[C---:B------:R-:W-:Y:S01]  /*1830*/  FFMA R10, R28.reuse, R15, R10 ;  /* 0x0000000f1c0a7223 */ /* 0x040fe2000000000a */
[----:B------:R-:W-:Y:S01]  /*1840*/  FFMA R21, R28, R21, R0 ;  /* 0x000000151c157223 */ /* 0x000fe20000000000 */
[----:B------:R-:W-:Y:S01]  /*1850*/  FSETP.GEU.AND P2, PT, R8, 9.9999997473787516356e-05, PT ;  /* 0x38d1b7170800780b */ /* 0x000fe20003f4e000 */
[----:B------:R-:W-:Y:S01]  /*1860*/  FFMA R19, R28, R19, R23 ;  /* 0x000000131c137223 */ /* 0x000fe20000000017 */
[--C-:B------:R-:W-:Y:S01]  /*1870*/  FFMA R9, R24, R9, R35.reuse ;  /* 0x0000000918097223 */ /* 0x100fe20000000023 */
[----:B------:R-:W-:Y:S01]  /*1880*/  PRMT R35, RZ, 0x7610, R35 ;  /* 0x00007610ff237816 */ /* 0x000fe20000000023 */
[----:B------:R-:W-:Y:S01]  /*1890*/  FFMA R13, R28, R13, R2 ;  /* 0x0000000d1c0d7223 */ /* 0x000fe20000000002 */
[----:B------:R-:W-:Y:S01]  /*18a0*/  FADD R12, R27, R12 ;  /* 0x0000000c1b0c7221 */ /* 0x000fe20000000000 */
[----:B------:R-:W-:Y:S01]  /*18b0*/  FADD R19, R26, R19 ;  /* 0x000000131a137221 */ /* 0x000fe20000000000 */
[----:B------:R-:W-:-:S06]  /*18c0*/  FADD R10, R25, R10 ;  /* 0x0000000a190a7221 */ /* 0x000fcc0000000000 */
[----:B------:R-:W-:Y:S05]  /*18d0*/  @!P2 BREAK.RELIABLE B1 ;  /* 0x000000000001a942 */ /* 0x000fea0003800100 */
[----:B------:R-:W-:Y:S05]  /*18e0*/  @!P2 BRA `(.L_x_16) ;  /* 0x000000000048a947 */ /* 0x000fea0003800000 */
[----:B------:R-:W-:Y:S01]  /*18f0*/  MOV R7, R11 ;  /* 0x0000000b00077202 */ /* 0x000fe20000000f00 */
[----:B------:R-:W-:Y:S01]  /*1900*/  IMAD.MOV.U32 R0, RZ, RZ, R21 ;  /* 0x000000ffff007224 */ /* 0x000fe200078e0015 */
[----:B------:R-:W-:Y:S01]  /*1910*/  MOV R2, R13 ;  /* 0x0000000d00027202 */ /* 0x000fe20000000f00 */
[----:B------:R-:W-:Y:S01]  /*1920*/  IMAD.MOV.U32 R27, RZ, RZ, R12 ;  /* 0x000000ffff1b7224 */ /* 0x000fe200078e000c */
[----:B------:R-:W-:Y:S01]  /*1930*/  MOV R28, R8 ;  /* 0x00000008001c7202 */ /* 0x000fe20000000f00 */
[----:B------:R-:W-:Y:S01]  /*1940*/  IMAD.MOV.U32 R24, RZ, RZ, R9 ;  /* 0x000000ffff187224 */ /* 0x000fe200078e0009 */
[----:B------:R-:W-:Y:S02]  /*1950*/  MOV R26, R19 ;  /* 0x00000013001a7202 */ /* 0x000fe40000000f00 */
[----:B------:R-:W-:-:S07]  /*1960*/  MOV R25, R10 ;  /* 0x0000000a00197202 */ /* 0x000fce0000000f00 */
.L_x_18:
[----:B0-----:R-:W-:Y:S05]  /*1970*/  BSYNC.RELIABLE B1 ;  /* 0x0000000000017941 */ /* 0x001fea0003800100 */
.L_x_17:
[----:B------:R-:W-:Y:S01]  /*1980*/  UIMAD UR5, UR7, UR6, URZ ;  /* 0x00000006070572a4 */ /* 0x000fe2000f8e02ff */
[----:B------:R-:W-:Y:S02]  /*1990*/  IADD3 R16, PT, PT, R16, 0x1, RZ ;  /* 0x0000000110107810 */ /* 0x000fe40007ffe0ff */
[----:B------:R-:W-:-:S03]  /*19a0*/  IADD3 R36, PT, PT, R36, 0x1, RZ ;  /* 0x0000000124247810 */ /* 0x000fc60007ffe0ff */
[----:B------:R-:W-:-:S04]  /*19b0*/  VIMNMX.U32 R8, PT, PT, R30, UR5, PT ;  /* 0x000000051e087c48 */ /* 0x000fc8000bfe0000 */
[----:B------:R-:W-:-:S04]  /*19c0*/  VIMNMX.U32 R9, PT, PT, R8, 0x1, !PT ;  /* 0x0000000108097848 */ /* 0x000fc80007fe0000 */
[----:B------:R-:W-:-:S13]  /*19d0*/  ISETP.NE.AND P2, PT, R16, R9, PT ;  /* 0x000000091000720c */ /* 0x000fda0003f45270 */
[----:B------:R-:W-:Y:S05]  /*19e0*/  @P2 BRA `(.L_x_19) ;  /* 0xfffffff8005c2947 */ /* 0x000fea000383ffff */
[----:B------:R-:W-:Y:S01]  /*19f0*/  IMAD.MOV.U32 R35, RZ, RZ, 0x1 ;  /* 0x00000001ff237424 */ /* 0x000fe200078e00ff */
[----:B------:R-:W-:-:S07]  /*1a00*/  MOV R36, R34 ;  /* 0x0000002200247202 */ /* 0x000fce0000000f00 */
.L_x_16:
[----:B0-----:R-:W-:Y:S05]  /*1a10*/  BSYNC.RECONVERGENT B0 ;  /* 0x0000000000007941 */ /* 0x001fea0003800200 */
.L_x_15:
[----:B------:R-:W-:Y:S05]  /*1a20*/  WARPSYNC.ALL ;  /* 0x0000000000007948 */ /* 0x000fea0003800000 */
[----:B-1----:R-:W0:Y:S02]  /*1a30*/  LDC.64 R8, c[0x0][0x660] ;  /* 0x00019800ff087b82 */ /* 0x002e240000000a00 */
[----:B0-----:R-:W-:-:S05]  /*1a40*/  IMAD R9, R9, R8, RZ ;  /* 0x0000000809097224 */ /* 0x001fca00078e02ff */
[----:B------:R-:W-:Y:S01]  /*1a50*/  IADD3 R30, PT, PT, -R9, R30, RZ ;  /* 0x0000001e091e7210 */ /* 0x000fe20007ffe1ff */
[----:B------:R-:W-:Y:S06]  /*1a60*/  @!P1 BRA `(.L_x_20) ;  /* 0xffffffe800909947 */ /* 0x000fec000383ffff */
.L_x_10:
[----:B------:R-:W0:Y:S08]  /*1a70*/  LDC.64 R8, c[0x0][0x628] ;  /* 0x00018a00ff087b82 */ /* 0x000e300000000a00 */
[----:B------:R-:W1:Y:S01]  /*1a80*/  LDC.64 R10, c[0x0][0x620] ;  /* 0x00018800ff0a7b82 */ /* 0x000e620000000a00 */
[----:B0-----:R-:W-:Y:S02]  /*1a90*/  @P0 IMAD R5, R32, R8, RZ ;  /* 0x0000000820050224 */ /* 0x001fe400078e02ff */
[----:B------:R-:W-:-:S05]  /*1aa0*/  @P0 IMAD R4, R33, R9, RZ ;  /* 0x0000000921040224 */ /* 0x000fca00078e02ff */
[----:B-1----:R-:W-:-:S04]  /*1ab0*/  @P0 IADD3 R4, P1, P2, R5, R10, R4 ;  /* 0x0000000a05040210 */ /* 0x002fc80007a3e004 */
[----:B------:R-:W-:-:S05]  /*1ac0*/  @P0 IADD3.X R5, PT, PT, RZ, R11, RZ, P1, P2 ;  /* 0x0000000bff050210 */ /* 0x000fca0000fe44ff */
[----:B------:R0:W-:Y:S01]  /*1ad0*/  @P0 STG.E desc[UR10][R4.64], R36 ;  /* 0x0000002404000986 */ /* 0x0001e2000c10190a */
[----:B------:R-:W-:Y:S05]  /*1ae0*/  @!P0 EXIT ;  /* 0x000000000000894d */ /* 0x000fea0003800000 */
[----:B------:R-:W0:Y:S01]  /*1af0*/  LDCU.128 UR4, c[0x0][0x5b0] ;  /* 0x0000b600ff0477ac */ /* 0x000e220008000c00 */
[----:B------:R-:W1:Y:S01]  /*1b00*/  LDC R15, c[0x0][0x5c0] ;  /* 0x00017000ff0f7b82 */ /* 0x000e620000000800 */
[----:B------:R-:W2:Y:S01]  /*1b10*/  LDCU.64 UR8, c[0x0][0x5f0] ;  /* 0x0000be00ff0877ac */ /* 0x000ea20008000a00 */
[----:B------:R-:W3:Y:S06]  /*1b20*/  LDCU.64 UR12, c[0x0][0x5e8] ;  /* 0x0000bd00ff0c77ac */ /* 0x000eec0008000a00 */
[----:B------:R-:W4:Y:S01]  /*1b30*/  LDC R3, c[0x0][0x5f8] ;  /* 0x00017e00ff037b82 */ /* 0x000f220000000800 */
[----:B0-----:R-:W-:-:S02]  /*1b40*/  IMAD R4, R32, UR6, RZ ;  /* 0x0000000620047c24 */ /* 0x001fc4000f8e02ff */
[C---:B------:R-:W-:Y:S02]  /*1b50*/  IMAD R5, R33.reuse, UR7, RZ ;  /* 0x0000000721057c24 */ /* 0x040fe4000f8e02ff */
[----:B--2---:R-:W-:Y:S02]  /*1b60*/  IMAD R8, R32, UR8, RZ ;  /* 0x0000000820087c24 */ /* 0x004fe4000f8e02ff */
[----:B------:R-:W-:Y:S01]  /*1b70*/  IMAD R9, R33, UR9, RZ ;  /* 0x0000000921097c24 */ /* 0x000fe2000f8e02ff */
[----:B------:R-:W-:Y:S01]  /*1b80*/  IADD3 R4, P0, P1, R4, UR4, R5 ;  /* 0x0000000404047c10 */ /* 0x000fe2000f91e005 */
[----:B-1----:R-:W-:-:S03]  /*1b90*/  IMAD R17, R15, 0x3, RZ ;  /* 0x000000030f117824 */ /* 0x002fc600078e02ff */
[----:B------:R-:W-:Y:S02]  /*1ba0*/  IADD3.X R5, PT, PT, RZ, UR5, RZ, P0, P1 ;  /* 0x00000005ff057c10 */ /* 0x000fe400087e24ff */
[----:B------:R-:W-:Y:S02]  /*1bb0*/  IADD3 R10, P0, PT, R4, R15, RZ ;  /* 0x0000000f040a7210 */ /* 0x000fe40007f1e0ff */
[----:B---3--:R-:W-:Y:S01]  /*1bc0*/  IADD3 R8, P2, P3, R8, UR12, R9 ;  /* 0x0000000c08087c10 */ /* 0x008fe2000fb5e009 */
[----:B------:R0:W-:Y:S02]  /*1bd0*/  STG.E desc[UR10][R4.64], R7 ;  /* 0x0000000704007986 */ /* 0x0001e4000c10190a */
[----:B------:R-:W-:Y:S01]  /*1be0*/  IMAD.X R11, RZ, RZ, R5, P0 ;  /* 0x000000ffff0b7224 */ /* 0x000fe200000e0605 */
[----:B------:R-:W-:Y:S02]  /*1bf0*/  IADD3.X R9, PT, PT, RZ, UR13, RZ, P2, P3 ;  /* 0x0000000dff097c10 */ /* 0x000fe400097e64ff */
[----:B----4-:R-:W-:-:S02]  /*1c00*/  IADD3 R12, P1, PT, R8, R3, RZ ;  /* 0x00000003080c7210 */ /* 0x010fc40007f3e0ff */
[-C--:B------:R-:W-:Y:S01]  /*1c10*/  LEA R14, P0, R15, R4.reuse, 0x1 ;  /* 0x000000040f0e7211 */ /* 0x080fe200078008ff */
[----:B------:R-:W-:Y:S01]  /*1c20*/  IMAD R15, R3, 0x3, RZ ;  /* 0x00000003030f7824 */ /* 0x000fe200078e02ff */
[----:B------:R-:W-:Y:S01]  /*1c30*/  IADD3 R16, P2, PT, R17, R4, RZ ;  /* 0x0000000411107210 */ /* 0x000fe20007f5e0ff */
[----:B------:R-:W-:Y:S01]  /*1c40*/  STG.E desc[UR10][R8.64], R27 ;  /* 0x0000001b08007986 */ /* 0x000fe2000c10190a */
[----:B------:R-:W-:Y:S02]  /*1c50*/  IADD3.X R13, PT, PT, RZ, R9, RZ, P1, !PT ;  /* 0x00000009ff0d7210 */ /* 0x000fe40000ffe4ff */
[-C--:B0-----:R-:W-:Y:S01]  /*1c60*/  LEA R4, P1, R3, R8.reuse, 0x1 ;  /* 0x0000000803047211 */ /* 0x081fe200078208ff */
[----:B------:R-:W-:Y:S01]  /*1c70*/  IMAD.X R17, RZ, RZ, R5, P2 ;  /* 0x000000ffff117224 */ /* 0x000fe200010e0605 */
[----:B------:R-:W-:Y:S01]  /*1c80*/  IADD3 R6, P3, PT, R15, R8, RZ ;  /* 0x000000080f067210 */ /* 0x000fe20007f7e0ff */
[----:B------:R-:W-:Y:S01]  /*1c90*/  STG.E desc[UR10][R10.64], R0 ;  /* 0x000000000a007986 */ /* 0x000fe2000c10190a */
[----:B------:R-:W-:-:S02]  /*1ca0*/  IADD3.X R15, PT, PT, RZ, R5, RZ, P0, !PT ;  /* 0x00000005ff0f7210 */ /* 0x000fc400007fe4ff */
[-C--:B------:R-:W-:Y:S01]  /*1cb0*/  IADD3.X R5, PT, PT, RZ, R9.reuse, RZ, P1, !PT ;  /* 0x00000009ff057210 */ /* 0x080fe20000ffe4ff */
[----:B------:R-:W-:Y:S01]  /*1cc0*/  STG.E desc[UR10][R12.64], R26 ;  /* 0x0000001a0c007986 */ /* 0x000fe2000c10190a */
[----:B------:R-:W-:-:S03]  /*1cd0*/  IADD3.X R7, PT, PT, RZ, R9, RZ, P3, !PT ;  /* 0x00000009ff077210 */ /* 0x000fc60001ffe4ff */
[----:B------:R-:W-:Y:S04]  /*1ce0*/  STG.E desc[UR10][R14.64], R2 ;  /* 0x000000020e007986 */ /* 0x000fe8000c10190a */
[----:B------:R-:W-:Y:S04]  /*1cf0*/  STG.E desc[UR10][R4.64], R25 ;  /* 0x0000001904007986 */ /* 0x000fe8000c10190a */
[----:B------:R-:W-:Y:S04]  /*1d00*/  STG.E desc[UR10][R16.64], R28 ;  /* 0x0000001c10007986 */ /* 0x000fe8000c10190a */
[----:B------:R-:W-:Y:S01]  /*1d10*/  STG.E desc[UR10][R6.64], R24 ;  /* 0x0000001806007986 */ /* 0x000fe2000c10190a */
[----:B------:R-:W-:Y:S05]  /*1d20*/  EXIT ;  /* 0x000000000000794d */ /* 0x000fea0003800000 */
.L_x_21:
        /* <DEDUP_REMOVED lines=13> */
.L_x_61:


//--------------------- .text.__kernel__splat_tiled_bwd_diff --------------------------
	.section	.text.__kernel__splat_tiled_bwd_diff,"ax",@progbits
	.align	128
        .global         __kernel__splat_tiled_bwd_diff
        .type           __kernel__splat_tiled_bwd_diff,@function
        .size           __kernel__splat_tiled_bwd_diff,(.L_x_59 - __kernel__splat_tiled_bwd_diff)
        .other          __kernel__splat_tiled_bwd_diff,@"STO_CUDA_ENTRY STV_DEFAULT"
__kernel__splat_tiled_bwd_diff:
.text.__kernel__splat_tiled_bwd_diff:
[----:B------:R-:W-:Y:S08]  /*0000*/  LDC R1, c[0x0][0x37c] ;  /* 0x0000df00ff017b82 */ /* 0x000ff00000000800 */
[----:B------:R-:W-:Y:S01]  /*0010*/  S2UR UR12, SR_CTAID.X ;  /* 0x00000000000c79c3 */ /* 0x000fe20000002500 */
[----:B------:R-:W0:Y:S01]  /*0020*/  LDCU UR4, c[0x0][0x65c] ;  /* 0x0000cb80ff0477ac */ /* 0x000e220008000800 */
[----:B------:R-:W1:Y:S06]  /*0030*/  LDCU.64 UR6, c[0x0][0x3c0] ;  /* 0x00007800ff0677ac */ /* 0x000e6c0008000a00 */
[----:B------:R-:W0:Y:S01]  /*0040*/  S2UR UR13, SR_CTAID.Y ;  /* 0x00000000000d79c3 */ /* 0x000e220000002600 */
[----:B------:R-:W2:Y:S01]  /*0050*/  LDCU.64 UR8, c[0x0][0x3b8] ;  /* 0x00007700ff0877ac */ /* 0x000ea20008000a00 */
[----:B------:R-:W3:Y:S01]  /*0060*/  LDCU.64 UR10, c[0x0][0x358] ;  /* 0x00006b00ff0a77ac */ /* 0x000ee20008000a00 */
[----:B0-----:R-:W-:-:S04]  /*0070*/  UIMAD UR4, UR13, UR4, UR12 ;  /* 0x000000040d0472a4 */ /* 0x001fc8000f8e020c */
[----:B-1----:R-:W-:-:S04]  /*0080*/  UIMAD UR4, UR4, UR6, URZ ;  /* 0x00000006040472a4 */ /* 0x002fc8000f8e02ff */
[----:B--2---:R-:W-:-:S04]  /*0090*/  UIADD3 UR5, UP0, UPT, UR4, UR8, URZ ;  /* 0x0000000804057290 */ /* 0x004fc8000ff1e0ff */
[----:B------:R-:W-:Y:S02]  /*00a0*/  UIADD3.X UR6, UPT, UPT, URZ, UR9, URZ, UP0, !UPT ;  /* 0x00000009ff067290 */ /* 0x000fe400087fe4ff */
[----:B------:R-:W-:Y:S02]  /*00b0*/  UIADD3 UR4, UP0, UPT, UR5, UR7, URZ ;  /* 0x0000000705047290 */ /* 0x000fe4000ff1e0ff */
[----:B------:R-:W-:Y:S02]  /*00c0*/  IMAD.U32 R4, RZ, RZ, UR5 ;  /* 0x00000005ff047e24 */ /* 0x000fe4000f8e00ff */
[----:B------:R-:W-:Y:S02]  /*00d0*/  UIADD3.X UR7, UPT, UPT, URZ, UR6, URZ, UP0, !UPT ;  /* 0x00000006ff077290 */ /* 0x000fe400087fe4ff */
[----:B------:R-:W-:Y:S01]  /*00e0*/  IMAD.U32 R5, RZ, RZ, UR6 ;  /* 0x00000006ff057e24 */ /* 0x000fe2000f8e00ff */
[----:B------:R-:W-:-:S03]  /*00f0*/  MOV R2, UR4 ;  /* 0x0000000400027c02 */ /* 0x000fc60008000f00 */
[----:B------:R-:W-:Y:S01]  /*0100*/  IMAD.U32 R3, RZ, RZ, UR7 ;  /* 0x00000007ff037e24 */ /* 0x000fe2000f8e00ff */
[----:B---3--:R0:W2:Y:S01]  /*0110*/  LDG.E R0, desc[UR10][R4.64] ;  /* 0x0000000a04007981 */ /* 0x0080a2000c1e1900 */
[----:B------:R-:W1:Y:S04]  /*0120*/  LDCU.64 UR4, c[0x0][0x660] ;  /* 0x0000cc00ff0477ac */ /* 0x000e680008000a00 */
[----:B------:R3:W2:Y:S01]  /*0130*/  LDG.E R3, desc[UR10][R2.64] ;  /* 0x0000000a02037981 */ /* 0x0006a2000c1e1900 */
[----:B------:R-:W-:Y:S02]  /*0140*/  IMAD.MOV.U32 R38, RZ, RZ, RZ ;  /* 0x000000ffff267224 */ /* 0x000fe400078e00ff */
[----:B------:R-:W-:Y:S01]  /*0150*/  IMAD.MOV.U32 R11, RZ, RZ, RZ ;  /* 0x000000ffff0b7224 */ /* 0x000fe200078e00ff */
[----:B------:R-:W4:Y:S01]  /*0160*/  S2R R20, SR_CgaCtaId ;  /* 0x0000000000147919 */ /* 0x000f220000008800 */
[----:B-1----:R-:W-:-:S06]  /*0170*/  UIMAD UR5, UR5, UR4, URZ ;  /* 0x00000004050572a4 */ /* 0x002fcc000f8e02ff */
[----:B0-----:R-:W-:Y:S01]  /*0180*/  IMAD R5, RZ, RZ, -UR5 ;  /* 0x80000005ff057e24 */ /* 0x001fe2000f8e02ff */
[----:B------:R-:W-:Y:S02]  /*0190*/  ISETP.NE.U32.AND P2, PT, RZ, UR5, PT ;  /* 0x00000005ff007c0c */ /* 0x000fe4000bf45070 */
[----:B------:R-:W0:Y:S08]  /*01a0*/  I2F.U32.RP R8, UR5 ;  /* 0x0000000500087d06 */ /* 0x000e300008209000 */
[----:B0-----:R-:W0:Y:S02]  /*01b0*/  MUFU.RCP R8, R8 ;  /* 0x0000000800087308 */ /* 0x001e240000001000 */
[----:B0-----:R-:W-:-:S02]  /*01c0*/  VIADD R6, R8, 0xffffffe ;  /* 0x0ffffffe08067836 */ /* 0x001fc40000000000 */
[----:B------:R-:W0:Y:S04]  /*01d0*/  S2R R8, SR_TID.Y ;  /* 0x0000000000087919 */ /* 0x000e280000002200 */
[----:B------:R1:W5:Y:S02]  /*01e0*/  F2I.FTZ.U32.TRUNC.NTZ R7, R6 ;  /* 0x0000000600077305 */ /* 0x000364000021f000 */
[----:B-1----:R-:W-:Y:S02]  /*01f0*/  IMAD.MOV.U32 R6, RZ, RZ, RZ ;  /* 0x000000ffff067224 */ /* 0x002fe400078e00ff */
[----:B-----5:R-:W-:-:S04]  /*0200*/  IMAD R5, R5, R7, RZ ;  /* 0x0000000705057224 */ /* 0x020fc800078e02ff */
[----:B---3--:R-:W-:Y:S02]  /*0210*/  IMAD.HI.U32 R2, R7, R5, R6 ;  /* 0x0000000507027227 */ /* 0x008fe400078e0006 */
[----:B------:R-:W1:Y:S08]  /*0220*/  LDC R6, c[0x0][0x360] ;  /* 0x0000d800ff067b82 */ /* 0x000e700000000800 */
[----:B------:R-:W0:Y:S01]  /*0230*/  LDC R5, c[0x0][0x364] ;  /* 0x0000d900ff057b82 */ /* 0x000e220000000800 */
[----:B--2---:R-:W-:-:S04]  /*0240*/  IADD3 R9, PT, PT, -R0, R3, RZ ;  /* 0x0000000300097210 */ /* 0x004fc80007ffe1ff */
[----:B------:R-:W-:Y:S02]  /*0250*/  R2UR UR7, R9 ;  /* 0x00000000090772ca */ /* 0x000fe400000e0000 */
[----:B------:R-:W1:Y:S11]  /*0260*/  S2R R9, SR_TID.X ;  /* 0x0000000000097919 */ /* 0x000e760000002100 */
[----:B------:R-:W-:-:S02]  /*0270*/  UIADD3 UR4, UPT, UPT, UR5, -0x1, UR7 ;  /* 0xffffffff05047890 */ /* 0x000fc4000fffe007 */
[----:B------:R-:W-:-:S04]  /*0280*/  MOV R22, UR7 ;  /* 0x0000000700167c02 */ /* 0x000fc80008000f00 */
[----:B------:R-:W-:-:S05]  /*0290*/  IMAD.HI.U32 R2, R2, UR4, RZ ;  /* 0x0000000402027c27 */ /* 0x000fca000f8e00ff */
[----:B------:R-:W-:-:S04]  /*02a0*/  IADD3 R4, PT, PT, -R2, RZ, RZ ;  /* 0x000000ff02047210 */ /* 0x000fc80007ffe1ff */
[----:B------:R-:W-:-:S13]  /*02b0*/  R2UR UR6, R4 ;  /* 0x00000000040672ca */ /* 0x000fda00000e0000 */
[----:B------:R-:W-:Y:S01]  /*02c0*/  UIMAD UR4, UR5, UR6, UR4 ;  /* 0x00000006050472a4 */ /* 0x000fe2000f8e0204 */
[----:B------:R-:W2:Y:S05]  /*02d0*/  LDCU UR6, c[0x0][0x5d0] ;  /* 0x0000ba00ff0677ac */ /* 0x000eaa0008000800 */
[----:B------:R-:W-:-:S05]  /*02e0*/  IMAD.U32 R4, RZ, RZ, UR4 ;  /* 0x00000004ff047e24 */ /* 0x000fca000f8e00ff */
[----:B------:R-:W-:Y:S01]  /*02f0*/  ISETP.GE.U32.AND P0, PT, R4, UR5, PT ;  /* 0x0000000504007c0c */ /* 0x000fe2000bf06070 */
[----:B------:R-:W-:-:S12]  /*0300*/  IMAD.U32 R4, RZ, RZ, UR4 ;  /* 0x00000004ff047e24 */ /* 0x000fd8000f8e00ff */
[----:B------:R-:W-:Y:S02]  /*0310*/  @P0 IADD3 R4, PT, PT, R4, -UR5, RZ ;  /* 0x8000000504040c10 */ /* 0x000fe4000fffe0ff */
[----:B------:R-:W-:Y:S02]  /*0320*/  @P0 IADD3 R2, PT, PT, R2, 0x1, RZ ;  /* 0x0000000102020810 */ /* 0x000fe40007ffe0ff */
[----:B------:R-:W-:-:S13]  /*0330*/  @P0 R2UR UR4, R4 ;  /* 0x00000000040402ca */ /* 0x000fda00000e0000 */
[----:B------:R-:W-:Y:S01]  /*0340*/  IMAD.U32 R4, RZ, RZ, UR4 ;  /* 0x00000004ff047e24 */ /* 0x000fe2000f8e00ff */
[----:B------:R-:W3:Y:S04]  /*0350*/  LDCU UR4, c[0x0][0x5cc] ;  /* 0x0000b980ff0477ac */ /* 0x000ee80008000800 */
[----:B------:R-:W-:Y:S02]  /*0360*/  ISETP.GE.U32.AND P1, PT, R4, UR5, PT ;  /* 0x0000000504007c0c */ /* 0x000fe4000bf26070 */
[----:B------:R-:W-:-:S05]  /*0370*/  MOV R4, 0x400 ;  /* 0x0000040000047802 */ /* 0x000fca0000000f00 */
[----:B------:R-:W-:Y:S02]  /*0380*/  VIADD R7, R4, 0x400 ;  /* 0x0000040004077836 */ /* 0x000fe40000000000 */
[----:B0-----:R-:W-:Y:S02]  /*0390*/  IMAD R4, R5, UR13, R8 ;  /* 0x0000000d05047c24 */ /* 0x001fe4000f8e0208 */
[--C-:B-1----:R-:W-:Y:S01]  /*03a0*/  IMAD R5, R6, R8, R9.reuse ;  /* 0x0000000806057224 */ /* 0x102fe200078e0209 */
[----:B----4-:R-:W-:Y:S01]  /*03b0*/  LEA R20, R20, R7, 0x18 ;  /* 0x0000000714147211 */ /* 0x010fe200078ec0ff */
[----:B------:R-:W-:Y:S01]  /*03c0*/  @P1 VIADD R2, R2, 0x1 ;  /* 0x0000000102021836 */ /* 0x000fe20000000000 */
[----:B------:R-:W-:Y:S01]  /*03d0*/  @!P2 LOP3.LUT R2, RZ, UR5, RZ, 0x33, !PT ;  /* 0x00000005ff02ac12 */ /* 0x000fe2000f8e33ff */
[----:B------:R-:W-:Y:S01]  /*03e0*/  IMAD R6, R6, UR12, R9 ;  /* 0x0000000c06067c24 */ /* 0x000fe2000f8e0209 */
[----:B---3--:R-:W-:Y:S01]  /*03f0*/  ISETP.GE.U32.AND P0, PT, R4, UR4, PT ;  /* 0x0000000404007c0c */ /* 0x008fe2000bf06070 */
[----:B------:R-:W-:Y:S01]  /*0400*/  HFMA2 R7, -RZ, RZ, 0, 0 ;  /* 0x00000000ff077431 */ /* 0x000fe200000001ff */
[----:B------:R-:W-:Y:S01]  /*0410*/  ISETP.GE.AND P1, PT, R2, 0x1, PT ;  /* 0x000000010200780c */ /* 0x000fe20003f26270 */
[----:B------:R-:W-:Y:S01]  /*0420*/  IMAD.MOV.U32 R8, RZ, RZ, 0x3f800000 ;  /* 0x3f800000ff087424 */ /* 0x000fe200078e00ff */
[----:B--2---:R-:W-:Y:S01]  /*0430*/  ISETP.LT.U32.AND P0, PT, R6, UR6, !P0 ;  /* 0x0000000606007c0c */ /* 0x004fe2000c701070 */
[----:B------:R-:W-:Y:S01]  /*0440*/  IMAD R20, R5, 0x30, R20 ;  /* 0x0000003005147824 */ /* 0x000fe200078e0214 */
[----:B------:R-:W-:-:S02]  /*0450*/  MOV R9, RZ ;  /* 0x000000ff00097202 */ /* 0x000fc40000000f00 */
[----:B------:R-:W-:Y:S02]  /*0460*/  I2FP.F32.U32 R10, R6 ;  /* 0x00000006000a7245 */ /* 0x000fe40000201000 */
[----:B------:R-:W-:-:S05]  /*0470*/  I2FP.F32.U32 R21, R4 ;  /* 0x0000000400157245 */ /* 0x000fca0000201000 */
[----:B------:R-:W-:Y:S05]  /*0480*/  @!P1 BRA `(.L_x_22) ;  /* 0x0000000800709947 */ /* 0x000fea0003800000 */
[----:B------:R-:W0:Y:S01]  /*0490*/  LDC R23, c[0x0][0x3fc] ;  /* 0x0000ff00ff177b82 */ /* 0x000e220000000800 */
[----:B------:R-:W-:Y:S01]  /*04a0*/  R2UR UR7, R22 ;  /* 0x00000000160772ca */ /* 0x000fe200000e0000 */
[----:B------:R-:W-:Y:S01]  /*04b0*/  IMAD.IADD R25, R0, 0x1, R5 ;  /* 0x0000000100197824 */ /* 0x000fe200078e0205 */
[----:B------:R-:W-:Y:S01]  /*04c0*/  SEL R39, RZ, 0x1, !P0 ;  /* 0x00000001ff277807 */ /* 0x000fe20004000000 */
[----:B------:R-:W-:Y:S01]  /*04d0*/  IMAD.MOV.U32 R11, RZ, RZ, RZ ;  /* 0x000000ffff0b7224 */ /* 0x000fe200078e00ff */
[----:B------:R-:W-:Y:S01]  /*04e0*/  I2FP.F32.S32 R26, UR6 ;  /* 0x00000006001a7c45 */ /* 0x000fe20008201400 */
[----:B------:R-:W-:Y:S01]  /*04f0*/  IMAD.MOV.U32 R9, RZ, RZ, RZ ;  /* 0x000000ffff097224 */ /* 0x000fe200078e00ff */
[----:B------:R-:W-:Y:S01]  /*0500*/  MOV R8, 0x3f800000 ;  /* 0x3f80000000087802 */ /* 0x000fe20000000f00 */
[----:B------:R-:W1:Y:S01]  /*0510*/  LDC R24, c[0x0][0x54c] ;  /* 0x00015300ff187b82 */ /* 0x000e620000000800 */
[----:B------:R-:W-:Y:S02]  /*0520*/  MOV R38, RZ ;  /* 0x000000ff00267202 */ /* 0x000fe40000000f00 */
[----:B------:R-:W-:-:S02]  /*0530*/  MOV R7, RZ ;  /* 0x000000ff00077202 */ /* 0x000fc40000000f00 */
[----:B------:R-:W-:Y:S01]  /*0540*/  I2FP.F32.S32 R27, UR4 ;  /* 0x00000004001b7c45 */ /* 0x000fe20008201400 */
[----:B------:R-:W-:-:S06]  /*0550*/  UMOV UR4, URZ ;  /* 0x000000ff00047c82 */ /* 0x000fcc0008000000 */
.L_x_30:
[----:B--2---:R-:W-:Y:S01]  /*0560*/  IMAD.U32 R12, RZ, RZ, UR4 ;  /* 0x00000004ff0c7e24 */ /* 0x004fe2000f8e00ff */
[----:B------:R-:W-:Y:S01]  /*0570*/  UISETP.LT.U32.AND UP0, UPT, UR5, UR7, UPT ;  /* 0x000000070500728c */ /* 0x000fe2000bf01070 */
[----:B------:R-:W-:Y:S02]  /*0580*/  BAR.SYNC.DEFER_BLOCKING 0x0 ;  /* 0x0000000000007b1d */ /* 0x000fe40000010000 */
[----:B------:R-:W-:Y:S01]  /*0590*/  IMAD R12, R12, UR5, R25 ;  /* 0x000000050c0c7c24 */ /* 0x000fe2000f8e0219 */
[----:B------:R-:W-:-:S03]  /*05a0*/  USEL UR6, UR5, UR7, UP0 ;  /* 0x0000000705067287 */ /* 0x000fc60008000000 */
[----:B------:R-:W-:Y:S01]  /*05b0*/  BSSY.RECONVERGENT B0, `(.L_x_23) ;  /* 0x000003d000007945 */ /* 0x000fe20003800200 */
[----:B------:R-:W-:Y:S01]  /*05c0*/  ISETP.GE.U32.AND P1, PT, R12, R3, PT ;  /* 0x000000030c00720c */ /* 0x000fe20003f26070 */
[----:B------:R-:W-:-:S04]  /*05d0*/  UISETP.LT.U32.AND UP0, UPT, UR6, 0x1, UPT ;  /* 0x000000010600788c */ /* 0x000fc8000bf01070 */
[----:B------:R-:W-:-:S08]  /*05e0*/  USEL UR6, UR6, 0x1, !UP0 ;  /* 0x0000000106067887 */ /* 0x000fd0000c000000 */
[----:B------:R-:W-:Y:S05]  /*05f0*/  @P1 BRA `(.L_x_24) ;  /* 0x0000000000e01947 */ /* 0x000fea0003800000 */
[----:B------:R-:W2:Y:S01]  /*0600*/  LDC.64 R34, c[0x0][0x380] ;  /* 0x0000e000ff227b82 */ /* 0x000ea20000000a00 */
[----:B------:R-:W3:Y:S07]  /*0610*/  LDCU UR8, c[0x0][0x388] ;  /* 0x00007100ff0877ac */ /* 0x000eee0008000800 */
[----:B------:R-:W4:Y:S08]  /*0620*/  LDC.64 R32, c[0x0][0x4d0] ;  /* 0x00013400ff207b82 */ /* 0x000f300000000a00 */
[----:B------:R-:W5:Y:S01]  /*0630*/  LDC.64 R14, c[0x0][0x3f8] ;  /* 0x0000fe00ff0e7b82 */ /* 0x000f620000000a00 */
[----:B---3--:R-:W-:Y:S01]  /*0640*/  IMAD R13, R12, UR8, RZ ;  /* 0x000000080c0d7c24 */ /* 0x008fe2000f8e02ff */
[----:B------:R-:W3:Y:S04]  /*0650*/  LDCU UR8, c[0x0][0x4d8] ;  /* 0x00009b00ff0877ac */ /* 0x000ee80008000800 */
[----:B--2---:R-:W-:-:S02]  /*0660*/  IADD3 R34, P1, PT, R13, R34, RZ ;  /* 0x000000220d227210 */ /* 0x004fc40007f3e0ff */
[----:B------:R-:W2:Y:S02]  /*0670*/  LDC.64 R16, c[0x0][0x548] ;  /* 0x00015200ff107b82 */ /* 0x000ea40000000a00 */
[----:B------:R-:W-:-:S06]  /*0680*/  IADD3.X R35, PT, PT, RZ, R35, RZ, P1, !PT ;  /* 0x00000023ff237210 */ /* 0x000fcc0000ffe4ff */
[----:B------:R-:W0:Y:S01]  /*0690*/  LDC.64 R12, c[0x0][0x468] ;  /* 0x00011a00ff0c7b82 */ /* 0x000e220000000a00 */
[----:B------:R-:W3:Y:S07]  /*06a0*/  LDG.E R35, desc[UR10][R34.64] ;  /* 0x0000000a22237981 */ /* 0x000eee000c1e1900 */
[----:B------:R-:W1:Y:S08]  /*06b0*/  LDC.64 R30, c[0x0][0x540] ;  /* 0x00015000ff1e7b82 */ /* 0x000e700000000a00 */
[----:B------:R-:W0:Y:S08]  /*06c0*/  LDC.64 R28, c[0x0][0x460] ;  /* 0x00011800ff1c7b82 */ /* 0x000e300000000a00 */
[----:B------:R-:W0:Y:S01]  /*06d0*/  LDC.64 R18, c[0x0][0x3f0] ;  /* 0x0000fc00ff127b82 */ /* 0x000e220000000a00 */
[C---:B---3--:R-:W-:Y:S01]  /*06e0*/  IMAD R37, R35.reuse, UR8, RZ ;  /* 0x0000000823257c24 */ /* 0x048fe2000f8e02ff */
[----:B------:R-:W3:Y:S01]  /*06f0*/  LDCU UR8, c[0x0][0x470] ;  /* 0x00008e00ff0877ac */ /* 0x000ee20008000800 */
[----:B--2---:R-:W-:-:S03]  /*0700*/  IMAD R41, R35, R16, RZ ;  /* 0x0000001023297224 */ /* 0x004fc600078e02ff */
[----:B----4-:R-:W-:Y:S01]  /*0710*/  IADD3 R32, P1, PT, R37, R32, RZ ;  /* 0x0000002025207210 */ /* 0x010fe20007f3e0ff */
[----:B-----5:R-:W-:Y:S01]  /*0720*/  IMAD R37, R35, R14, RZ ;  /* 0x0000000e23257224 */ /* 0x020fe200078e02ff */
[----:B-1----:R-:W-:Y:S01]  /*0730*/  IADD3 R30, P2, PT, R41, R30, RZ ;  /* 0x0000001e291e7210 */ /* 0x002fe20007f5e0ff */
[----:B0-----:R-:W-:Y:S02]  /*0740*/  IMAD R35, R35, R12, RZ ;  /* 0x0000000c23237224 */ /* 0x001fe400078e02ff */
[----:B------:R-:W-:Y:S01]  /*0750*/  IMAD.X R33, RZ, RZ, R33, P1 ;  /* 0x000000ffff217224 */ /* 0x000fe200008e0621 */
[----:B------:R-:W-:Y:S02]  /*0760*/  IADD3 R34, P1, PT, R37, R18, RZ ;  /* 0x0000001225227210 */ /* 0x000fe40007f3e0ff */
[----:B------:R-:W-:Y:S01]  /*0770*/  IADD3 R28, P4, PT, R35, R28, RZ ;  /* 0x0000001c231c7210 */ /* 0x000fe20007f9e0ff */
[----:B------:R-:W-:Y:S01]  /*0780*/  IMAD.X R31, RZ, RZ, R31, P2 ;  /* 0x000000ffff1f7224 */ /* 0x000fe200010e061f */
[----:B------:R-:W-:Y:S01]  /*0790*/  IADD3 R16, P5, PT, R30, R17, RZ ;  /* 0x000000111e107210 */ /* 0x000fe20007fbe0ff */
[----:B------:R-:W2:Y:S01]  /*07a0*/  LDG.E R47, desc[UR10][R32.64] ;  /* 0x0000000a202f7981 */ /* 0x000ea2000c1e1900 */
[----:B------:R-:W-:Y:S01]  /*07b0*/  LEA R18, P2, R24, R30, 0x1 ;  /* 0x0000001e18127211 */ /* 0x000fe200078408ff */
[----:B------:R-:W-:Y:S01]  /*07c0*/  IMAD.X R29, RZ, RZ, R29, P4 ;  /* 0x000000ffff1d7224 */ /* 0x000fe200020e061d */
[----:B---3--:R-:W-:-:S02]  /*07d0*/  IADD3 R36, P3, PT, R28, UR8, RZ ;  /* 0x000000081c247c10 */ /* 0x008fc4000ff7e0ff */
[----:B------:R-:W-:Y:S02]  /*07e0*/  IADD3.X R35, PT, PT, RZ, R19, RZ, P1, !PT ;  /* 0x00000013ff237210 */ /* 0x000fe40000ffe4ff */
[----:B------:R-:W-:Y:S02]  /*07f0*/  IADD3.X R17, PT, PT, RZ, R31, RZ, P5, !PT ;  /* 0x0000001fff117210 */ /* 0x000fe40002ffe4ff */
[----:B------:R-:W-:Y:S01]  /*0800*/  IADD3 R44, P1, PT, R34, R15, RZ ;  /* 0x0000000f222c7210 */ /* 0x000fe20007f3e0ff */
[----:B------:R-:W3:Y:S01]  /*0810*/  LDG.E R12, desc[UR10][R34.64] ;  /* 0x0000000a220c7981 */ /* 0x000ee2000c1e1900 */
[-C--:B------:R-:W-:Y:S02]  /*0820*/  IADD3 R42, P5, PT, R28, R13.reuse, RZ ;  /* 0x0000000d1c2a7210 */ /* 0x080fe40007fbe0ff */
[----:B------:R-:W-:Y:S02]  /*0830*/  IADD3 R40, P4, PT, R36, R13, RZ ;  /* 0x0000000d24287210 */ /* 0x000fe40007f9e0ff */
[----:B------:R-:W-:Y:S01]  /*0840*/  IADD3.X R19, PT, PT, RZ, R31, RZ, P2, !PT ;  /* 0x0000001fff137210 */ /* 0x000fe200017fe4ff */
[----:B------:R-:W4:Y:S01]  /*0850*/  LDG.E R32, desc[UR10][R16.64] ;  /* 0x0000000a10207981 */ /* 0x000f22000c1e1900 */
[----:B------:R-:W-:Y:S01]  /*0860*/  IADD3.X R37, PT, PT, RZ, R29, RZ, P3, !PT ;  /* 0x0000001dff257210 */ /* 0x000fe20001ffe4ff */
[----:B------:R-:W-:Y:S01]  /*0870*/  IMAD.X R45, RZ, RZ, R35, P1 ;  /* 0x000000ffff2d7224 */ /* 0x000fe200008e0623 */
[----:B------:R-:W-:Y:S01]  /*0880*/  LEA R48, P2, R23, R34, 0x1 ;  /* 0x0000002217307211 */ /* 0x000fe200078408ff */
[----:B------:R-:W-:Y:S01]  /*0890*/  IMAD.X R43, RZ, RZ, R29, P5 ;  /* 0x000000ffff2b7224 */ /* 0x000fe200028e061d */
[----:B------:R-:W4:Y:S01]  /*08a0*/  LDG.E R33, desc[UR10][R18.64] ;  /* 0x0000000a12217981 */ /* 0x000f22000c1e1900 */
[----:B------:R-:W-:Y:S01]  /*08b0*/  IMAD.X R41, RZ, RZ, R37, P4 ;  /* 0x000000ffff297224 */ /* 0x000fe200020e0625 */
[----:B------:R-:W-:-:S02]  /*08c0*/  IADD3.X R49, PT, PT, RZ, R35, RZ, P2, !PT ;  /* 0x00000023ff317210 */ /* 0x000fc400017fe4ff */
[----:B------:R-:W3:Y:S04]  /*08d0*/  LDG.E R13, desc[UR10][R44.64] ;  /* 0x0000000a2c0d7981 */ /* 0x000ee8000c1e1900 */
[----:B------:R-:W3:Y:S04]  /*08e0*/  LDG.E R14, desc[UR10][R48.64] ;  /* 0x0000000a300e7981 */ /* 0x000ee8000c1e1900 */
[----:B------:R-:W3:Y:S04]  /*08f0*/  LDG.E R15, desc[UR10][R30.64] ;  /* 0x0000000a1e0f7981 */ /* 0x000ee8000c1e1900 */
[----:B------:R-:W5:Y:S04]  /*0900*/  LDG.E R16, desc[UR10][R28.64] ;  /* 0x0000000a1c107981 */ /* 0x000f68000c1e1900 */
[----:B------:R-:W5:Y:S04]  /*0910*/  LDG.E R17, desc[UR10][R42.64] ;  /* 0x0000000a2a117981 */ /* 0x000f68000c1e1900 */
[----:B------:R-:W5:Y:S04]  /*0920*/  LDG.E R18, desc[UR10][R36.64] ;  /* 0x0000000a24127981 */ /* 0x000f68000c1e1900 */
[----:B------:R-:W5:Y:S04]  /*0930*/  LDG.E R19, desc[UR10][R40.64] ;  /* 0x0000000a28137981 */ /* 0x000f68000c1e1900 */
[----:B--2---:R2:W-:Y:S04]  /*0940*/  STS [R20+0x18], R47 ;  /* 0x0000182f14007388 */ /* 0x0045e80000000800 */
[----:B----4-:R2:W-:Y:S04]  /*0950*/  STS.64 [R20+0x10], R32 ;  /* 0x0000102014007388 */ /* 0x0105e80000000a00 */
[----:B---3--:R2:W-:Y:S04]  /*0960*/  STS.128 [R20], R12 ;  /* 0x0000000c14007388 */ /* 0x0085e80000000c00 */
[----:B-----5:R2:W-:Y:S02]  /*0970*/  STS.128 [R20+0x20], R16 ;  /* 0x0000201014007388 */ /* 0x0205e40000000c00 */
.L_x_24:
[----:B------:R-:W-:Y:S05]  /*0980*/  BSYNC.RECONVERGENT B0 ;  /* 0x0000000000007941 */ /* 0x000fea0003800200 */
.L_x_23:
[----:B------:R-:W-:Y:S01]  /*0990*/  BAR.SYNC.DEFER_BLOCKING 0x0 ;  /* 0x0000000000007b1d */ /* 0x000fe20000010000 */
[----:B------:R-:W-:Y:S01]  /*09a0*/  LOP3.LUT P1, RZ, R39, 0xff, RZ, 0xc0, !PT ;  /* 0x000000ff27ff7812 */ /* 0x000fe2000782c0ff */
[----:B------:R-:W-:Y:S01]  /*09b0*/  UIADD3 UR4, UPT, UPT, UR4, 0x1, URZ ;  /* 0x0000000104047890 */ /* 0x000fe2000fffe0ff */
[----:B------:R-:W-:-:S03]  /*09c0*/  PRMT R39, RZ, 0x5410, R39 ;  /* 0x00005410ff277816 */ /* 0x000fc60000000027 */
[----:B------:R-:W-:Y:S02]  /*09d0*/  BSSY.RECONVERGENT B0, `(.L_x_25) ;  /* 0x0000044000007945 */ /* 0x000fe40003800200 */
[----:B------:R-:W-:-:S06]  /*09e0*/  ISETP.LE.AND P2, PT, R2, UR4, PT ;  /* 0x0000000402007c0c */ /* 0x000fcc000bf43270 */
[----:B------:R-:W-:Y:S07]  /*09f0*/  @!P1 BRA `(.L_x_26) ;  /* 0x0000000400049947 */ /* 0x000fee0003800000 */
[----:B------:R-:W-:Y:S01]  /*0a00*/  UISETP.NE.AND UP0, UPT, UR7, URZ, UPT ;  /* 0x000000ff0700728c */ /* 0x000fe2000bf05270 */
[----:B------:R-:W-:-:S08]  /*0a10*/  PRMT R39, R39, 0x7632, R39 ;  /* 0x0000763227277816 */ /* 0x000fd00000000027 */
[----:B------:R-:W-:Y:S05]  /*0a20*/  BRA.U !UP0, `(.L_x_26) ;  /* 0x0000000108f87547 */ /* 0x000fea000b800000 */
[----:B------:R-:W3:Y:S01]  /*0a30*/  S2R R29, SR_CgaCtaId ;  /* 0x00000000001d7919 */ /* 0x000ee20000008800 */
[----:B--2---:R-:W-:Y:S01]  /*0a40*/  MOV R12, 0x400 ;  /* 0x00000400000c7802 */ /* 0x004fe20000000f00 */
[----:B------:R-:W-:Y:S02]  /*0a50*/  HFMA2 R30, -RZ, RZ, 0, 0 ;  /* 0x00000000ff1e7431 */ /* 0x000fe400000001ff */
[----:B------:R-:W-:Y:S01]  /*0a60*/  VIADD R28, R38, UR6 ;  /* 0x00000006261c7c36 */ /* 0x000fe20008000000 */
[----:B------:R-:W-:-:S04]  /*0a70*/  IADD3 R12, PT, PT, R12, 0x400, RZ ;  /* 0x000004000c0c7810 */ /* 0x000fc80007ffe0ff */
[----:B---3--:R-:W-:-:S07]  /*0a80*/  LEA R29, R29, R12, 0x18 ;  /* 0x0000000c1d1d7211 */ /* 0x008fce00078ec0ff */
.L_x_29:
[----:B------:R-:W-:Y:S01]  /*0a90*/  IMAD R31, R30, 0x30, R29 ;  /* 0x000000301e1f7824 */ /* 0x000fe200078e021d */
[----:B------:R-:W-:Y:S01]  /*0aa0*/  MOV R33, 0x437c0000 ;  /* 0x437c000000217802 */ /* 0x000fe20000000f00 */
[----:B------:R-:W-:Y:S03]  /*0ab0*/  BSSY.RELIABLE B1, `(.L_x_27) ;  /* 0x000002f000017945 */ /* 0x000fe60003800100 */
[----:B------:R-:W2:Y:S04]  /*0ac0*/  LDS.128 R12, [R31] ;  /* 0x000000001f0c7984 */ /* 0x000ea80000000c00 */
[----:B------:R-:W3:Y:S01]  /*0ad0*/  LDS.128 R16, [R31+0x20] ;  /* 0x000020001f107984 */ /* 0x000ee20000000c00 */
[----:B--2---:R-:W-:Y:S01]  /*0ae0*/  FADD R14, R13, 1 ;  /* 0x3f8000000d0e7421 */ /* 0x004fe20000000000 */
[----:B------:R-:W-:-:S03]  /*0af0*/  FADD R13, R12, 1 ;  /* 0x3f8000000c0d7421 */ /* 0x000fc60000000000 */
[----:B------:R-:W-:Y:S01]  /*0b00*/  FFMA R14, R27, R14, -1 ;  /* 0xbf8000001b0e7423 */ /* 0x000fe2000000000e */
[----:B------:R-:W-:Y:S01]  /*0b10*/  FFMA R13, R26, R13, -1 ;  /* 0xbf8000001a0d7423 */ /* 0x000fe2000000000d */
[----:B---3--:R-:W-:Y:S02]  /*0b20*/  FADD R18, R17, R18 ;  /* 0x0000001211127221 */ /* 0x008fe40000000000 */
[----:B------:R-:W-:Y:S01]  /*0b30*/  FFMA R14, R14, -0.5, R21 ;  /* 0xbf0000000e0e7823 */ /* 0x000fe20000000015 */
[----:B------:R-:W-:-:S03]  /*0b40*/  FFMA R13, R13, -0.5, R10 ;  /* 0xbf0000000d0d7823 */ /* 0x000fc6000000000a */
[----:B------:R-:W-:Y:S01]  /*0b50*/  FMUL R19, R14, R19 ;  /* 0x000000130e137220 */ /* 0x000fe20000400000 */
[----:B------:R-:W-:Y:S01]  /*0b60*/  FMUL R16, R16, R13 ;  /* 0x0000000d10107220 */ /* 0x000fe20000400000 */
[----:B------:R-:W-:Y:S02]  /*0b70*/  FMUL R18, R13, R18 ;  /* 0x000000120d127220 */ /* 0x000fe40000400000 */
[----:B------:R-:W-:-:S04]  /*0b80*/  FMUL R12, R14, R19 ;  /* 0x000000130e0c7220 */ /* 0x000fc80000400000 */
[----:B------:R-:W-:Y:S01]  /*0b90*/  FFMA R13, R13, R16, R12 ;  /* 0x000000100d0d7223 */ /* 0x000fe2000000000c */
[----:B------:R-:W-:-:S03]  /*0ba0*/  IMAD.MOV.U32 R12, RZ, RZ, 0x3bbb989d ;  /* 0x3bbb989dff0c7424 */ /* 0x000fc600078e00ff */
[----:B------:R-:W-:Y:S02]  /*0bb0*/  FFMA R13, R14, R18, R13 ;  /* 0x000000120e0d7223 */ /* 0x000fe4000000000d */
[----:B------:R-:W2:Y:S02]  /*0bc0*/  LDS.128 R16, [R31+0x10] ;  /* 0x000010001f107984 */ /* 0x000ea40000000c00 */
[----:B------:R-:W-:-:S04]  /*0bd0*/  FMUL R13, R13, -0.5 ;  /* 0xbf0000000d0d7820 */ /* 0x000fc80000400000 */
[----:B------:R-:W-:-:S04]  /*0be0*/  FFMA.SAT R12, R13, R12, 0.5 ;  /* 0x3f0000000d0c7423 */ /* 0x000fc8000000200c */
[----:B------:R-:W-:-:S04]  /*0bf0*/  FFMA.RM R12, R12, R33, 12582913 ;  /* 0x4b4000010c0c7423 */ /* 0x000fc80000004021 */
[C---:B------:R-:W-:Y:S01]  /*0c00*/  FADD R14, R12.reuse, -12583039 ;  /* 0xcb40007f0c0e7421 */ /* 0x040fe20000000000 */
[----:B------:R-:W-:-:S03]  /*0c10*/  IMAD.SHL.U32 R12, R12, 0x800000, RZ ;  /* 0x008000000c0c7824 */ /* 0x000fc600078e00ff */
[----:B------:R-:W-:-:S04]  /*0c20*/  FFMA R14, R13, 1.4426950216293334961, -R14 ;  /* 0x3fb8aa3b0d0e7823 */ /* 0x000fc8000000080e */
[----:B------:R-:W-:-:S04]  /*0c30*/  FFMA R14, R13, 1.925963033500011079e-08, R14 ;  /* 0x32a570600d0e7823 */ /* 0x000fc8000000000e */
[----:B------:R-:W3:Y:S02]  /*0c40*/  MUFU.EX2 R13, R14 ;  /* 0x0000000e000d7308 */ /* 0x000ee40000000800 */
[----:B---3--:R-:W-:-:S04]  /*0c50*/  FMUL R13, R12, R13 ;  /* 0x0000000d0c0d7220 */ /* 0x008fc80000400000 */
[----:B--2---:R-:W-:-:S05]  /*0c60*/  FMUL R13, R13, R18 ;  /* 0x000000120d0d7220 */ /* 0x004fca0000400000 */
        /* <DEDUP_REMOVED lines=15> */
[----:B------:R-:W-:Y:S01]  /*0d60*/  MOV R11, R15 ;  /* 0x0000000f000b7202 */ /* 0x000fe20000000f00 */
[----:B------:R-:W-:Y:S01]  /*0d70*/  IMAD.MOV.U32 R9, RZ, RZ, R16 ;  /* 0x000000ffff097224 */ /* 0x000fe200078e0010 */
[----:B------:R-:W-:Y:S01]  /*0d80*/  MOV R7, R12 ;  /* 0x0000000c00077202 */ /* 0x000fe20000000f00 */
[----:B------:R-:W-:-:S07]  /*0d90*/  IMAD.MOV.U32 R8, RZ, RZ, R13 ;  /* 0x000000ffff087224 */ /* 0x000fce00078e000d */
.L_x_28:
[----:B------:R-:W-:Y:S05]  /*0da0*/  BSYNC.RELIABLE B1 ;  /* 0x0000000000017941 */ /* 0x000fea0003800100 */
.L_x_27:
[----:B------:R-:W-:Y:S01]  /*0db0*/  IADD3 R30, PT, PT, R30, 0x1, RZ ;  /* 0x000000011e1e7810 */ /* 0x000fe20007ffe0ff */
[----:B------:R-:W-:-:S03]  /*0dc0*/  VIADD R38, R38, 0x1 ;  /* 0x0000000126267836 */ /* 0x000fc60000000000 */
[----:B------:R-:W-:-:S13]  /*0dd0*/  ISETP.NE.AND P1, PT, R30, UR6, PT ;  /* 0x000000061e007c0c */ /* 0x000fda000bf25270 */
[----:B------:R-:W-:Y:S05]  /*0de0*/  @P1 BRA `(.L_x_29) ;  /* 0xfffffffc00281947 */ /* 0x000fea000383ffff */
[----:B------:R-:W-:Y:S02]  /*0df0*/  MOV R38, R28 ;  /* 0x0000001c00267202 */ /* 0x000fe40000000f00 */
[----:B------:R-:W-:-:S07]  /*0e00*/  PRMT R39, R39, 0x7632, R39 ;  /* 0x0000763227277816 */ /* 0x000fce0000000027 */
.L_x_26:
[----:B------:R-:W-:Y:S05]  /*0e10*/  BSYNC.RECONVERGENT B0 ;  /* 0x0000000000007941 */ /* 0x000fea0003800200 */
.L_x_25:
[----:B------:R-:W-:Y:S05]  /*0e20*/  WARPSYNC.ALL ;  /* 0x0000000000007948 */ /* 0x000fea0003800000 */
[----:B------:R-:W-:Y:S01]  /*0e30*/  UIADD3 UR7, UPT, UPT, -UR5, UR7, URZ ;  /* 0x0000000705077290 */ /* 0x000fe2000fffe1ff */
[----:B------:R-:W-:Y:S11]  /*0e40*/  @!P2 BRA `(.L_x_30) ;  /* 0xfffffff400c4a947 */ /* 0x000ff6000383ffff */
.L_x_22:
[----:B------:R-:W3:Y:S01]  /*0e50*/  LDCU.128 UR12, c[0x0][0x620] ;  /* 0x0000c400ff0c77ac */ /* 0x000ee20008000c00 */
[----:B------:R-:W0:Y:S01]  /*0e60*/  LDC R25, c[0x0][0x5c0] ;  /* 0x00017000ff197b82 */ /* 0x000e220000000800 */
[----:B------:R-:W-:Y:S01]  /*0e70*/  BSSY.RECONVERGENT B0, `(.L_x_31) ;  /* 0x0000019000007945 */ /* 0x000fe20003800200 */
[----:B------:R-:W-:Y:S01]  /*0e80*/  ISETP.GE.AND P1, PT, R2, 0x1, PT ;  /* 0x000000010200780c */ /* 0x000fe20003f26270 */
[----:B--2---:R-:W-:Y:S02]  /*0e90*/  IMAD.MOV.U32 R12, RZ, RZ, RZ ;  /* 0x000000ffff0c7224 */ /* 0x004fe400078e00ff */
[----:B---3--:R-:W-:Y:S02]  /*0ea0*/  IMAD R14, R6, UR15, RZ ;  /* 0x0000000f060e7c24 */ /* 0x008fe4000f8e02ff */
[----:B------:R-:W-:-:S05]  /*0eb0*/  IMAD R15, R4, UR14, RZ ;  /* 0x0000000e040f7c24 */ /* 0x000fca000f8e02ff */
[----:B------:R-:W-:Y:S01]  /*0ec0*/  IADD3 R14, P2, P3, R15, UR12, R14 ;  /* 0x0000000c0f0e7c10 */ /* 0x000fe2000fb5e00e */
[----:B0-----:R-:W-:-:S03]  /*0ed0*/  IMAD R23, R25, 0x3, RZ ;  /* 0x0000000319177824 */ /* 0x001fc600078e02ff */
[----:B------:R-:W-:Y:S01]  /*0ee0*/  IADD3.X R15, PT, PT, RZ, UR13, RZ, P2, P3 ;  /* 0x0000000dff0f7c10 */ /* 0x000fe200097e64ff */
[----:B------:R-:W-:Y:S08]  /*0ef0*/  @!P0 BRA `(.L_x_32) ;  /* 0x0000000000408947 */ /* 0x000ff00003800000 */
[----:B------:R-:W0:Y:S01]  /*0f00*/  LDCU.128 UR12, c[0x0][0x5b0] ;  /* 0x0000b600ff0c77ac */ /* 0x000e220008000c00 */
[----:B------:R2:W-:Y:S01]  /*0f10*/  STG.E desc[UR10][R14.64], R38 ;  /* 0x000000260e007986 */ /* 0x0005e2000c10190a */
[----:B0-----:R-:W-:Y:S02]  /*0f20*/  IMAD R16, R4, UR14, RZ ;  /* 0x0000000e04107c24 */ /* 0x001fe4000f8e02ff */
[----:B------:R-:W-:-:S05]  /*0f30*/  IMAD R17, R6, UR15, RZ ;  /* 0x0000000f06117c24 */ /* 0x000fca000f8e02ff */
[----:B------:R-:W-:-:S04]  /*0f40*/  IADD3 R16, P2, P3, R16, UR12, R17 ;  /* 0x0000000c10107c10 */ /* 0x000fc8000fb5e011 */
[----:B------:R-:W-:Y:S02]  /*0f50*/  IADD3.X R17, PT, PT, RZ, UR13, RZ, P2, P3 ;  /* 0x0000000dff117c10 */ /* 0x000fe400097e64ff */
[----:B------:R-:W-:Y:S02]  /*0f60*/  IADD3 R18, P2, PT, R16, R25, RZ ;  /* 0x0000001910127210 */ /* 0x000fe40007f5e0ff */
[-C--:B-1----:R-:W-:Y:S01]  /*0f70*/  LEA R24, P3, R25, R16.reuse, 0x1 ;  /* 0x0000001019187211 */ /* 0x082fe200078608ff */
[----:B------:R2:W-:Y:S01]  /*0f80*/  STG.E desc[UR10][R16.64], R11 ;  /* 0x0000000b10007986 */ /* 0x0005e2000c10190a */
[----:B------:R-:W-:Y:S02]  /*0f90*/  IADD3 R26, P4, PT, R23, R16, RZ ;  /* 0x00000010171a7210 */ /* 0x000fe40007f9e0ff */
[-C--:B------:R-:W-:Y:S01]  /*0fa0*/  IADD3.X R19, PT, PT, RZ, R17.reuse, RZ, P2, !PT ;  /* 0x00000011ff137210 */ /* 0x080fe200017fe4ff */
[----:B------:R-:W-:Y:S01]  /*0fb0*/  IMAD.X R25, RZ, RZ, R17, P3 ;  /* 0x000000ffff197224 */ /* 0x000fe200018e0611 */
[----:B------:R-:W-:-:S03]  /*0fc0*/  IADD3.X R27, PT, PT, RZ, R17, RZ, P4, !PT ;  /* 0x00000011ff1b7210 */ /* 0x000fc600027fe4ff */
[----:B------:R2:W-:Y:S04]  /*0fd0*/  STG.E desc[UR10][R18.64], R9 ;  /* 0x0000000912007986 */ /* 0x0005e8000c10190a */
[----:B------:R2:W-:Y:S04]  /*0fe0*/  STG.E desc[UR10][R24.64], R7 ;  /* 0x0000000718007986 */ /* 0x0005e8000c10190a */
[----:B------:R2:W-:Y:S02]  /*0ff0*/  STG.E desc[UR10][R26.64], R8 ;  /* 0x000000081a007986 */ /* 0x0005e4000c10190a */
.L_x_32:
[----:B------:R-:W-:Y:S05]  /*1000*/  BSYNC.RECONVERGENT B0 ;  /* 0x0000000000007941 */ /* 0x000fea0003800200 */
.L_x_31:
[----:B------:R-:W-:Y:S01]  /*1010*/  BSSY.RECONVERGENT B0, `(.L_x_33) ;  /* 0x0000016000007945 */ /* 0x000fe20003800200 */
[----:B--2---:R-:W-:Y:S01]  /*1020*/  IMAD.MOV.U32 R7, RZ, RZ, RZ ;  /* 0x000000ffff077224 */ /* 0x004fe200078e00ff */
[----:B------:R-:W-:Y:S02]  /*1030*/  CS2R R8, SRZ ;  /* 0x0000000000087805 */ /* 0x000fe4000001ff00 */
[----:B------:R-:W-:Y:S05]  /*1040*/  @!P0 BRA `(.L_x_34) ;  /* 0x0000000000488947 */ /* 0x000fea0003800000 */
[----:B------:R-:W0:Y:S01]  /*1050*/  LDCU.64 UR6, c[0x0][0x5f0] ;  /* 0x0000be00ff0677ac */ /* 0x000e220008000a00 */
[----:B------:R-:W2:Y:S01]  /*1060*/  LDC R19, c[0x0][0x5f8] ;  /* 0x00017e00ff137b82 */ /* 0x000ea20000000800 */
[----:B------:R-:W3:Y:S01]  /*1070*/  LDCU.64 UR8, c[0x0][0x5e8] ;  /* 0x0000bd00ff0877ac */ /* 0x000ee20008000a00 */
[----:B0-----:R-:W-:Y:S02]  /*1080*/  IMAD R12, R4, UR6, RZ ;  /* 0x00000006040c7c24 */ /* 0x001fe4000f8e02ff */
[----:B------:R-:W-:-:S05]  /*1090*/  IMAD R13, R6, UR7, RZ ;  /* 0x00000007060d7c24 */ /* 0x000fca000f8e02ff */
[----:B---3--:R-:W-:Y:S01]  /*10a0*/  IADD3 R12, P2, P3, R12, UR8, R13 ;  /* 0x000000080c0c7c10 */ /* 0x008fe2000fb5e00d */
[----:B--2---:R-:W-:-:S03]  /*10b0*/  IMAD R25, R19, 0x3, RZ ;  /* 0x0000000313197824 */ /* 0x004fc600078e02ff */
[----:B------:R-:W-:Y:S02]  /*10c0*/  IADD3.X R13, PT, PT, RZ, UR9, RZ, P2, P3 ;  /* 0x00000009ff0d7c10 */ /* 0x000fe400097e64ff */
[-C--:B------:R-:W-:Y:S02]  /*10d0*/  LEA R18, P3, R19, R12.reuse, 0x1 ;  /* 0x0000000c13127211 */ /* 0x080fe400078608ff */
[----:B------:R-:W-:Y:S02]  /*10e0*/  IADD3 R16, P2, PT, R12, R19, RZ ;  /* 0x000000130c107210 */ /* 0x000fe40007f5e0ff */
[----:B-1----:R-:W-:Y:S01]  /*10f0*/  IADD3 R24, P4, PT, R25, R12, RZ ;  /* 0x0000000c19187210 */ /* 0x002fe20007f9e0ff */
[----:B------:R-:W-:Y:S01]  /*1100*/  IMAD.X R19, RZ, RZ, R13, P3 ;  /* 0x000000ffff137224 */ /* 0x000fe200018e060d */
[-C--:B------:R-:W-:Y:S01]  /*1110*/  IADD3.X R17, PT, PT, RZ, R13.reuse, RZ, P2, !PT ;  /* 0x0000000dff117210 */ /* 0x080fe200017fe4ff */
[----:B------:R0:W5:Y:S01]  /*1120*/  LDG.E R12, desc[UR10][R12.64] ;  /* 0x0000000a0c0c7981 */ /* 0x000162000c1e1900 */
[----:B------:R-:W-:-:S03]  /*1130*/  IADD3.X R25, PT, PT, RZ, R13, RZ, P4, !PT ;  /* 0x0000000dff197210 */ /* 0x000fc600027fe4ff */
[----:B------:R0:W5:Y:S04]  /*1140*/  LDG.E R7, desc[UR10][R16.64] ;  /* 0x0000000a10077981 */ /* 0x000168000c1e1900 */
[----:B------:R0:W5:Y:S04]  /*1150*/  LDG.E R8, desc[UR10][R18.64] ;  /* 0x0000000a12087981 */ /* 0x000168000c1e1900 */
[----:B------:R0:W5:Y:S02]  /*1160*/  LDG.E R9, desc[UR10][R24.64] ;  /* 0x0000000a18097981 */ /* 0x000164000c1e1900 */
.L_x_34:
[----:B------:R-:W-:Y:S05]  /*1170*/  BSYNC.RECONVERGENT B0 ;  /* 0x0000000000007941 */ /* 0x000fea0003800200 */
.L_x_33:
[----:B------:R-:W-:Y:S04]  /*1180*/  BSSY.RECONVERGENT B0, `(.L_x_35) ;  /* 0x000000b000007945 */ /* 0x000fe80003800200 */
[----:B------:R-:W-:Y:S05]  /*1190*/  @!P0 BRA `(.L_x_36) ;  /* 0x0000000000248947 */ /* 0x000fea0003800000 */
[----:B------:R-:W0:Y:S01]  /*11a0*/  LDCU.128 UR12, c[0x0][0x5b0] ;  /* 0x0000b600ff0c77ac */ /* 0x000e220008000c00 */
[----:B------:R2:W5:Y:S01]  /*11b0*/  LDG.E R11, desc[UR10][R14.64] ;  /* 0x0000000a0e0b7981 */ /* 0x000562000c1e1900 */
[----:B0-----:R-:W-:Y:S02]  /*11c0*/  IMAD R16, R4, UR14, RZ ;  /* 0x0000000e04107c24 */ /* 0x001fe4000f8e02ff */
[----:B------:R-:W-:-:S05]  /*11d0*/  IMAD R6, R6, UR15, RZ ;  /* 0x0000000f06067c24 */ /* 0x000fca000f8e02ff */
[----:B------:R-:W-:-:S04]  /*11e0*/  IADD3 R16, P2, P3, R16, R6, R23 ;  /* 0x0000000610107210 */ /* 0x000fc80007b5e017 */
[----:B------:R-:W-:Y:S02]  /*11f0*/  IADD3 R16, P4, PT, R16, UR12, RZ ;  /* 0x0000000c10107c10 */ /* 0x000fe4000ff9e0ff */
[----:B------:R-:W-:-:S04]  /*1200*/  IADD3.X R4, PT, PT, RZ, RZ, RZ, P2, P3 ;  /* 0x000000ffff047210 */ /* 0x000fc800017e64ff */
[----:B------:R-:W-:-:S05]  /*1210*/  IADD3.X R17, PT, PT, R4, UR13, RZ, P4, !PT ;  /* 0x0000000d04117c10 */ /* 0x000fca000a7fe4ff */
[----:B------:R2:W5:Y:S02]  /*1220*/  LDG.E R33, desc[UR10][R16.64] ;  /* 0x0000000a10217981 */ /* 0x000564000c1e1900 */
.L_x_36:
[----:B------:R-:W-:Y:S05]  /*1230*/  BSYNC.RECONVERGENT B0 ;  /* 0x0000000000007941 */ /* 0x000fea0003800200 */
.L_x_35:
[----:B------:R-:W-:Y:S05]  /*1240*/  @!P1 EXIT ;  /* 0x000000000000994d */ /* 0x000fea0003800000 */
[----:B------:R-:W3:Y:S01]  /*1250*/  S2UR UR6, SR_CgaCtaId ;  /* 0x00000000000679c3 */ /* 0x000ee20000008800 */
[----:B------:R-:W4:Y:S01]  /*1260*/  LDCU UR7, c[0x0][0x5d0] ;  /* 0x0000ba00ff0777ac */ /* 0x000f220008000800 */
[----:B------:R-:W-:Y:S01]  /*1270*/  IMAD.MOV.U32 R4, RZ, RZ, R22 ;  /* 0x000000ffff047224 */ /* 0x000fe200078e0016 */
[----:B------:R-:W0:Y:S01]  /*1280*/  LDCU UR8, c[0x0][0x5cc] ;  /* 0x0000b980ff0877ac */ /* 0x000e220008000800 */
[----:B------:R-:W-:Y:S01]  /*1290*/  UMOV UR4, 0x400 ;  /* 0x0000040000047882 */ /* 0x000fe20000000000 */
[----:B------:R-:W1:Y:S01]  /*12a0*/  LDCU UR20, c[0x0][0x3fc] ;  /* 0x00007f80ff1477ac */ /* 0x000e620008000800 */
[----:B------:R-:W1:Y:S01]  /*12b0*/  LDCU UR21, c[0x0][0x54c] ;  /* 0x0000a980ff1577ac */ /* 0x000e620008000800 */
[----:B----4-:R-:W-:Y:S02]  /*12c0*/  I2FP.F32.S32 R6, UR7 ;  /* 0x0000000700067c45 */ /* 0x010fe40008201400 */
[----:B0-----:R-:W-:Y:S01]  /*12d0*/  I2FP.F32.S32 R13, UR8 ;  /* 0x00000008000d7c45 */ /* 0x001fe20008201400 */
[----:B---3--:R-:W-:-:S06]  /*12e0*/  ULEA UR4, UR6, UR4, 0x18 ;  /* 0x0000000406047291 */ /* 0x008fcc000f8ec0ff */
[----:B--2---:R-:W-:Y:S01]  /*12f0*/  LEA R14, R5, UR4, 0x2 ;  /* 0x00000004050e7c11 */ /* 0x004fe2000f8e10ff */
[----:B-1----:R-:W-:-:S06]  /*1300*/  UMOV UR4, URZ ;  /* 0x000000ff00047c82 */ /* 0x002fcc0008000000 */
.L_x_46:
[----:B------:R-:W-:Y:S05]  /*1310*/  WARPSYNC.ALL ;  /* 0x0000000000007948 */ /* 0x000fea0003800000 */
[----:B------:R-:W-:Y:S01]  /*1320*/  MOV R16, UR4 ;  /* 0x0000000400107c02 */ /* 0x000fe20008000f00 */
[----:B------:R-:W0:Y:S01]  /*1330*/  LDCU UR9, c[0x0][0x510] ;  /* 0x0000a200ff0977ac */ /* 0x000e220008000800 */
[----:B------:R-:W-:Y:S03]  /*1340*/  BSSY.RECONVERGENT B0, `(.L_x_37) ;  /* 0x0000044000007945 */ /* 0x000fe60003800200 */
[----:B------:R-:W-:Y:S01]  /*1350*/  IMAD R15, R16, UR5, R5 ;  /* 0x00000005100f7c24 */ /* 0x000fe2000f8e0205 */
[----:B------:R-:W1:Y:S03]  /*1360*/  LDCU.64 UR12, c[0x0][0x4a0] ;  /* 0x00009400ff0c77ac */ /* 0x000e660008000a00 */
[----:B------:R-:W-:Y:S01]  /*1370*/  IMAD.IADD R16, R0, 0x1, R15 ;  /* 0x0000000100107824 */ /* 0x000fe200078e020f */
[----:B------:R-:W-:Y:S04]  /*1380*/  BAR.SYNC.DEFER_BLOCKING 0x0 ;  /* 0x0000000000007b1d */ /* 0x000fe80000010000 */
[----:B------:R-:W-:-:S13]  /*1390*/  ISETP.GE.U32.AND P1, PT, R16, R3, PT ;  /* 0x000000031000720c */ /* 0x000fda0003f26070 */
[----:B01----:R-:W-:Y:S05]  /*13a0*/  @P1 BRA `(.L_x_38) ;  /* 0x0000000000f41947 */ /* 0x003fea0003800000 */
[----:B------:R-:W0:Y:S01]  /*13b0*/  LDC.64 R38, c[0x0][0x380] ;  /* 0x0000e000ff267b82 */ /* 0x000e220000000a00 */
[----:B------:R-:W1:Y:S01]  /*13c0*/  LDCU UR6, c[0x0][0x388] ;  /* 0x00007100ff0677ac */ /* 0x000e620008000800 */
[----:B------:R-:W-:-:S04]  /*13d0*/  LOP3.LUT R16, RZ, R15, RZ, 0x33, !PT ;  /* 0x0000000fff107212 */ /* 0x000fc800078e33ff */
[----:B------:R-:W-:Y:S02]  /*13e0*/  IADD3 R16, PT, PT, R3, R16, RZ ;  /* 0x0000001003107210 */ /* 0x000fe40007ffe0ff */
[----:B------:R-:W2:Y:S08]  /*13f0*/  LDC.64 R34, c[0x0][0x4d0] ;  /* 0x00013400ff227b82 */ /* 0x000eb00000000a00 */
[----:B------:R-:W3:Y:S01]  /*1400*/  LDC.64 R24, c[0x0][0x3f8] ;  /* 0x0000fe00ff187b82 */ /* 0x000ee20000000a00 */
[----:B-1----:R-:W-:Y:S01]  /*1410*/  IMAD R15, R16, UR6, RZ ;  /* 0x00000006100f7c24 */ /* 0x002fe2000f8e02ff */
[----:B------:R-:W1:Y:S04]  /*1420*/  LDCU UR6, c[0x0][0x4d8] ;  /* 0x00009b00ff0677ac */ /* 0x000e680008000800 */
[----:B0-----:R-:W-:-:S02]  /*1430*/  IADD3 R38, P1, PT, R15, R38, RZ ;  /* 0x000000260f267210 */ /* 0x001fc40007f3e0ff */
[----:B------:R-:W0:Y:S03]  /*1440*/  LDC.64 R16, c[0x0][0x468] ;  /* 0x00011a00ff107b82 */ /* 0x000e260000000a00 */
[----:B------:R-:W-:-:S05]  /*1450*/  IMAD.X R39, RZ, RZ, R39, P1 ;  /* 0x000000ffff277224 */ /* 0x000fca00008e0627 */
[----:B------:R-:W4:Y:S01]  /*1460*/  LDC.64 R26, c[0x0][0x3f0] ;  /* 0x0000fc00ff1a7b82 */ /* 0x000f220000000a00 */
[----:B------:R-:W1:Y:S07]  /*1470*/  LDG.E R15, desc[UR10][R38.64] ;  /* 0x0000000a260f7981 */ /* 0x000e6e000c1e1900 */
[----:B------:R-:W2:Y:S08]  /*1480*/  LDC.64 R18, c[0x0][0x548] ;  /* 0x00015200ff127b82 */ /* 0x000eb00000000a00 */
[----:B------:R-:W4:Y:S08]  /*1490*/  LDC.64 R28, c[0x0][0x460] ;  /* 0x00011800ff1c7b82 */ /* 0x000f300000000a00 */
[----:B------:R-:W4:Y:S01]  /*14a0*/  LDC.64 R30, c[0x0][0x540] ;  /* 0x00015000ff1e7b82 */ /* 0x000f220000000a00 */
[----:B------:R-:W-:Y:S01]  /*14b0*/  MOV R47, UR20 ;  /* 0x00000014002f7c02 */ /* 0x000fe20008000f00 */
[C---:B-1----:R-:W-:Y:S01]  /*14c0*/  IMAD R37, R15.reuse, UR6, RZ ;  /* 0x000000060f257c24 */ /* 0x042fe2000f8e02ff */
[----:B------:R-:W1:Y:S01]  /*14d0*/  LDCU UR6, c[0x0][0x470] ;  /* 0x00008e00ff0677ac */ /* 0x000e620008000800 */
[----:B---3--:R-:W-:-:S02]  /*14e0*/  IMAD R23, R15, R24, RZ ;  /* 0x000000180f177224 */ /* 0x008fc400078e02ff */
[----:B--2---:R-:W-:Y:S01]  /*14f0*/  IMAD R39, R15, R18, RZ ;  /* 0x000000120f277224 */ /* 0x004fe200078e02ff */
[----:B------:R-:W-:-:S04]  /*1500*/  IADD3 R36, P1, PT, R37, R34, RZ ;  /* 0x0000002225247210 */ /* 0x000fc80007f3e0ff */
[----:B------:R-:W-:Y:S01]  /*1510*/  IADD3.X R37, PT, PT, RZ, R35, RZ, P1, !PT ;  /* 0x00000023ff257210 */ /* 0x000fe20000ffe4ff */
[----:B0-----:R-:W-:Y:S01]  /*1520*/  IMAD R35, R15, R16, RZ ;  /* 0x000000100f237224 */ /* 0x001fe200078e02ff */
[----:B----4-:R-:W-:Y:S02]  /*1530*/  IADD3 R34, P1, PT, R23, R26, RZ ;  /* 0x0000001a17227210 */ /* 0x010fe40007f3e0ff */
[----:B------:R-:W-:Y:S01]  /*1540*/  IADD3 R30, P2, PT, R39, R30, RZ ;  /* 0x0000001e271e7210 */ /* 0x000fe20007f5e0ff */
[----:B------:R-:W2:Y:S01]  /*1550*/  LDG.E R23, desc[UR10][R36.64] ;  /* 0x0000000a24177981 */ /* 0x000ea2000c1e1900 */
[----:B------:R-:W-:Y:S01]  /*1560*/  IADD3 R28, P3, PT, R35, R28, RZ ;  /* 0x0000001c231c7210 */ /* 0x000fe20007f7e0ff */
[----:B------:R-:W-:Y:S01]  /*1570*/  IMAD.X R35, RZ, RZ, R27, P1 ;  /* 0x000000ffff237224 */ /* 0x000fe200008e061b */
[----:B------:R-:W-:Y:S01]  /*1580*/  IADD3.X R31, PT, PT, RZ, R31, RZ, P2, !PT ;  /* 0x0000001fff1f7210 */ /* 0x000fe200017fe4ff */
[----:B------:R-:W-:Y:S01]  /*1590*/  IMAD.U32 R27, RZ, RZ, UR21 ;  /* 0x00000015ff1b7e24 */ /* 0x000fe2000f8e00ff */
[----:B------:R-:W-:-:S02]  /*15a0*/  IADD3 R24, P1, PT, R30, R19, RZ ;  /* 0x000000131e187210 */ /* 0x000fc40007f3e0ff */
[----:B------:R-:W-:Y:S01]  /*15b0*/  IADD3.X R29, PT, PT, RZ, R29, RZ, P3, !PT ;  /* 0x0000001dff1d7210 */ /* 0x000fe20001ffe4ff */
[----:B------:R-:W3:Y:S01]  /*15c0*/  LDG.E R16, desc[UR10][R34.64] ;  /* 0x0000000a22107981 */ /* 0x000ee2000c1e1900 */
[----:B------:R-:W-:Y:S02]  /*15d0*/  LEA R26, P5, R27, R30, 0x1 ;  /* 0x0000001e1b1a7211 */ /* 0x000fe400078a08ff */
[----:B-1----:R-:W-:Y:S01]  /*15e0*/  IADD3 R42, P2, PT, R28, UR6, RZ ;  /* 0x000000061c2a7c10 */ /* 0x002fe2000ff5e0ff */
[----:B------:R-:W3:Y:S01]  /*15f0*/  LDG.E R19, desc[UR10][R30.64] ;  /* 0x0000000a1e137981 */ /* 0x000ee2000c1e1900 */
[----:B------:R-:W-:Y:S01]  /*1600*/  IADD3 R38, P4, PT, R34, R25, RZ ;  /* 0x0000001922267210 */ /* 0x000fe20007f9e0ff */
[--C-:B------:R-:W-:Y:S01]  /*1610*/  IMAD.X R27, RZ, RZ, R31.reuse, P5 ;  /* 0x000000ffff1b7224 */ /* 0x100fe200028e061f */
[----:B------:R-:W-:Y:S01]  /*1620*/  LEA R46, P5, R47, R34, 0x1 ;  /* 0x000000222f2e7211 */ /* 0x000fe200078a08ff */
[----:B------:R-:W-:Y:S01]  /*1630*/  IMAD.X R25, RZ, RZ, R31, P1 ;  /* 0x000000ffff197224 */ /* 0x000fe200008e061f */
[-C--:B------:R-:W-:Y:S01]  /*1640*/  IADD3 R44, P3, PT, R28, R17.reuse, RZ ;  /* 0x000000111c2c7210 */ /* 0x080fe20007f7e0ff */
[----:B------:R-:W-:Y:S01]  /*1650*/  IMAD.X R43, RZ, RZ, R29, P2 ;  /* 0x000000ffff2b7224 */ /* 0x000fe200010e061d */
[----:B------:R-:W-:Y:S01]  /*1660*/  IADD3 R40, P1, PT, R42, R17, RZ ;  /* 0x000000112a287210 */ /* 0x000fe20007f3e0ff */
[----:B------:R-:W-:Y:S01]  /*1670*/  IMAD.X R47, RZ, RZ, R35, P5 ;  /* 0x000000ffff2f7224 */ /* 0x000fe200028e0623 */
[----:B------:R-:W-:Y:S01]  /*1680*/  IADD3.X R39, PT, PT, RZ, R35, RZ, P4, !PT ;  /* 0x00000023ff277210 */ /* 0x000fe200027fe4ff */
[----:B------:R-:W4:Y:S01]  /*1690*/  LDG.E R36, desc[UR10][R24.64] ;  /* 0x0000000a18247981 */ /* 0x000f22000c1e1900 */
[----:B------:R-:W-:-:S02]  /*16a0*/  IADD3.X R45, PT, PT, RZ, R29, RZ, P3, !PT ;  /* 0x0000001dff2d7210 */ /* 0x000fc40001ffe4ff */
[----:B------:R-:W-:Y:S01]  /*16b0*/  IADD3.X R41, PT, PT, RZ, R43, RZ, P1, !PT ;  /* 0x0000002bff297210 */ /* 0x000fe20000ffe4ff */
[----:B------:R-:W4:Y:S04]  /*16c0*/  LDG.E R37, desc[UR10][R26.64] ;  /* 0x0000000a1a257981 */ /* 0x000f28000c1e1900 */
[----:B------:R-:W3:Y:S04]  /*16d0*/  LDG.E R17, desc[UR10][R38.64] ;  /* 0x0000000a26117981 */ /* 0x000ee8000c1e1900 */
[----:B------:R-:W3:Y:S04]  /*16e0*/  LDG.E R18, desc[UR10][R46.64] ;  /* 0x0000000a2e127981 */ /* 0x000ee8000c1e1900 */
[----:B------:R-:W3:Y:S04]  /*16f0*/  LDG.E R24, desc[UR10][R28.64] ;  /* 0x0000000a1c187981 */ /* 0x000ee8000c1e1900 */
[----:B------:R-:W3:Y:S04]  /*1700*/  LDG.E R25, desc[UR10][R44.64] ;  /* 0x0000000a2c197981 */ /* 0x000ee8000c1e1900 */
[----:B------:R-:W3:Y:S04]  /*1710*/  LDG.E R26, desc[UR10][R42.64] ;  /* 0x0000000a2a1a7981 */ /* 0x000ee8000c1e1900 */
[----:B------:R-:W3:Y:S04]  /*1720*/  LDG.E R27, desc[UR10][R40.64] ;  /* 0x0000000a281b7981 */ /* 0x000ee8000c1e1900 */
[----:B------:R0:W-:Y:S04]  /*1730*/  STS [R14], R15 ;  /* 0x0000000f0e007388 */ /* 0x0001e80000000800 */
[----:B--2---:R0:W-:Y:S04]  /*1740*/  STS [R20+0x18], R23 ;  /* 0x0000181714007388 */ /* 0x0041e80000000800 */
[----:B----4-:R0:W-:Y:S04]  /*1750*/  STS.64 [R20+0x10], R36 ;  /* 0x0000102414007388 */ /* 0x0101e80000000a00 */
[----:B---3--:R0:W-:Y:S04]  /*1760*/  STS.128 [R20], R16 ;  /* 0x0000001014007388 */ /* 0x0081e80000000c00 */
[----:B------:R0:W-:Y:S02]  /*1770*/  STS.128 [R20+0x20], R24 ;  /* 0x0000201814007388 */ /* 0x0001e40000000c00 */
.L_x_38:
[----:B------:R-:W-:Y:S05]  /*1780*/  BSYNC.RECONVERGENT B0 ;  /* 0x0000000000007941 */ /* 0x000fea0003800200 */
.L_x_37:
[----:B------:R-:W-:Y:S01]  /*1790*/  BAR.SYNC.DEFER_BLOCKING 0x0 ;  /* 0x0000000000007b1d */ /* 0x000fe20000010000 */
[----:B------:R-:W-:Y:S01]  /*17a0*/  ISETP.EQ.OR P1, PT, R4, RZ, !P0 ;  /* 0x000000ff0400720c */ /* 0x000fe20004722670 */
[----:B------:R-:W-:Y:S01]  /*17b0*/  UIADD3 UR4, UPT, UPT, UR4, 0x1, URZ ;  /* 0x0000000104047890 */ /* 0x000fe2000fffe0ff */
[----:B0-----:R-:W-:-:S03]  /*17c0*/  IMAD.MOV.U32 R16, RZ, RZ, R22 ;  /* 0x000000ffff107224 */ /* 0x001fc600078e0016 */
[----:B------:R-:W0:Y:S01]  /*17d0*/  LDCU.64 UR14, c[0x0][0x498] ;  /* 0x00009300ff0e77ac */ /* 0x000e220008000a00 */
[----:B------:R-:W-:Y:S01]  /*17e0*/  BSSY B0, `(.L_x_39) ;  /* 0x00000a3000007945 */ /* 0x000fe20003800000 */
[----:B------:R-:W-:Y:S01]  /*17f0*/  ISETP.LE.AND P3, PT, R2, UR4, PT ;  /* 0x0000000402007c0c */ /* 0x000fe2000bf63270 */
[----:B------:R-:W1:Y:S01]  /*1800*/  LDCU.64 UR16, c[0x0][0x578] ;  /* 0x0000af00ff1077ac */ /* 0x000e620008000a00 */
[----:B------:R-:W2:Y:S04]  /*1810*/  LDCU.64 UR18, c[0x0][0x428] ;  /* 0x00008500ff1277ac */ /* 0x000ea80008000a00 */
[----:B------:R-:W-:Y:S07]  /*1820*/  @P1 BRA `(.L_x_40) ;  /* 0x0000000800781947 */ /* 0x000fee0003800000 */
[----:B------:R-:W3:Y:S01]  /*1830*/  S2UR UR8, SR_CgaCtaId ;  /* 0x00000000000879c3 */ /* 0x000ee20000008800 */
[----:B------:R-:W-:Y:S01]  /*1840*/  UMOV UR6, 0x400 ;  /* 0x0000040000067882 */ /* 0x000fe20000000000 */
[----:B------:R-:W-:Y:S01]  /*1850*/  VIMNMX.U32 R15, PT, PT, R4, UR5, PT ;  /* 0x00000005040f7c48 */ /* 0x000fe2000bfe0000 */
[----:B------:R-:W-:-:S03]  /*1860*/  UIADD3 UR7, UPT, UPT, UR6, 0x400, URZ ;  /* 0x0000040006077890 */ /* 0x000fc6000fffe0ff */
[----:B------:R-:W-:-:S04]  /*1870*/  VIMNMX.U32 R15, PT, PT, R15, 0x1, !PT ;  /* 0x000000010f0f7848 */ /* 0x000fc80007fe0000 */
[----:B------:R-:W-:Y:S01]  /*1880*/  IADD3 R16, PT, PT, R22, -R15, RZ ;  /* 0x8000000f16107210 */ /* 0x000fe20007ffe0ff */
[----:B------:R-:W-:Y:S01]  /*1890*/  IMAD.MOV R17, RZ, RZ, -R15 ;  /* 0x000000ffff117224 */ /* 0x000fe200078e0a0f */
[----:B---3--:R-:W-:Y:S02]  /*18a0*/  ULEA UR7, UR8, UR7, 0x18 ;  /* 0x0000000708077291 */ /* 0x008fe4000f8ec0ff */
[----:B------:R-:W-:Y:S02]  /*18b0*/  ULEA UR8, UR8, UR6, 0x18 ;  /* 0x0000000608087291 */ /* 0x000fe4000f8ec0ff */
[----:B------:R-:W-:-:S04]  /*18c0*/  UIADD3 UR6, UPT, UPT, UR7, 0x18, URZ ;  /* 0x0000001807067890 */ /* 0x000fc8000fffe0ff */
[----:B------:R-:W-:Y:S02]  /*18d0*/  MOV R23, UR8 ;  /* 0x0000000800177c02 */ /* 0x000fe40008000f00 */
[----:B------:R-:W-:-:S07]  /*18e0*/  IMAD.U32 R15, RZ, RZ, UR6 ;  /* 0x00000006ff0f7e24 */ /* 0x000fce000f8e00ff */
.L_x_45:
[----:B------:R-:W-:Y:S01]  /*18f0*/  IADD3 R22, PT, PT, R22, -0x1, RZ ;  /* 0xffffffff16167810 */ /* 0x000fe20007ffe0ff */
[----:B------:R-:W-:Y:S01]  /*1900*/  VIADD R17, R17, 0x1 ;  /* 0x0000000111117836 */ /* 0x000fe20000000000 */
[----:B------:R-:W-:Y:S05]  /*1910*/  YIELD ;  /* 0x0000000000007946 */ /* 0x000fea0003800000 */
[----:B-----5:R-:W-:Y:S01]  /*1920*/  ISETP.GE.U32.AND P1, PT, R22, R11, PT ;  /* 0x0000000b1600720c */ /* 0x020fe20003f26070 */
[----:B------:R-:W-:Y:S01]  /*1930*/  BSSY.RECONVERGENT B1, `(.L_x_41) ;  /* 0x000008a000017945 */ /* 0x000fe20003800200 */
[----:B------:R-:W-:-:S11]  /*1940*/  ISETP.NE.AND P4, PT, R17, RZ, PT ;  /* 0x000000ff1100720c */ /* 0x000fd60003f85270 */
[----:B------:R-:W-:Y:S05]  /*1950*/  @P1 BRA `(.L_x_42) ;  /* 0x00000008001c1947 */ /* 0x000fea0003800000 */
[----:B------:R-:W3:Y:S01]  /*1960*/  LDS.64 R18, [R15+-0x18] ;  /* 0xffffe8000f127984 */ /* 0x000ee20000000a00 */
[----:B------:R-:W-:-:S03]  /*1970*/  IMAD.MOV.U32 R25, RZ, RZ, 0x437c0000 ;  /* 0x437c0000ff197424 */ /* 0x000fc600078e00ff */
[----:B------:R-:W-:Y:S04]  /*1980*/  LDS.64 R30, [R15+0x10] ;  /* 0x000010000f1e7984 */ /* 0x000fe80000000a00 */
[----:B------:R-:W4:Y:S04]  /*1990*/  LDS.64 R28, [R15+0x8] ;  /* 0x000008000f1c7984 */ /* 0x000f280000000a00 */
[----:B------:R-:W5:Y:S01]  /*19a0*/  LDS R32, [R15] ;  /* 0x000000000f207984 */ /* 0x000f620000000800 */
[----:B---3--:R-:W-:Y:S01]  /*19b0*/  FADD R24, R19, 1 ;  /* 0x3f80000013187421 */ /* 0x008fe20000000000 */
[----:B------:R-:W-:-:S03]  /*19c0*/  FADD R19, R18, 1 ;  /* 0x3f80000012137421 */ /* 0x000fc60000000000 */
[----:B------:R-:W-:Y:S01]  /*19d0*/  FFMA R24, R13, R24, -1 ;  /* 0xbf8000000d187423 */ /* 0x000fe20000000018 */
[----:B------:R-:W-:-:S03]  /*19e0*/  FFMA R19, R6, R19, -1 ;  /* 0xbf80000006137423 */ /* 0x000fc60000000013 */
[----:B------:R-:W-:Y:S01]  /*19f0*/  FFMA R44, R24, -0.5, R21 ;  /* 0xbf000000182c7823 */ /* 0x000fe20000000015 */
[----:B------:R-:W-:Y:S01]  /*1a00*/  FFMA R47, R19, -0.5, R10 ;  /* 0xbf000000132f7823 */ /* 0x000fe2000000000a */
[----:B----4-:R-:W-:Y:S02]  /*1a10*/  FADD R34, R29, R30 ;  /* 0x0000001e1d227221 */ /* 0x010fe40000000000 */
[----:B------:R-:W-:Y:S01]  /*1a20*/  FMUL R26, R31, R44 ;  /* 0x0000002c1f1a7220 */ /* 0x000fe20000400000 */
[----:B------:R-:W-:Y:S01]  /*1a30*/  FMUL R30, R28, R47 ;  /* 0x0000002f1c1e7220 */ /* 0x000fe20000400000 */
[----:B------:R-:W-:Y:S02]  /*1a40*/  FMUL R29, R47, R34 ;  /* 0x000000222f1d7220 */ /* 0x000fe40000400000 */
[----:B------:R-:W-:-:S04]  /*1a50*/  FMUL R18, R44, R26 ;  /* 0x0000001a2c127220 */ /* 0x000fc80000400000 */
[----:B------:R-:W-:Y:S01]  /*1a60*/  FFMA R19, R47, R30, R18 ;  /* 0x0000001e2f137223 */ /* 0x000fe20000000012 */
[----:B------:R-:W-:-:S03]  /*1a70*/  HFMA2 R18, -RZ, RZ, 0.96630859375, -0.0022525787353515625 ;  /* 0x3bbb989dff127431 */ /* 0x000fc600000001ff */
[----:B------:R-:W-:-:S04]  /*1a80*/  FFMA R19, R44, R29, R19 ;  /* 0x0000001d2c137223 */ /* 0x000fc80000000013 */
[----:B------:R-:W-:-:S04]  /*1a90*/  FMUL R19, R19, -0.5 ;  /* 0xbf00000013137820 */ /* 0x000fc80000400000 */
[----:B------:R-:W-:-:S04]  /*1aa0*/  FFMA.SAT R18, R19, R18, 0.5 ;  /* 0x3f00000013127423 */ /* 0x000fc80000002012 */
[----:B------:R-:W-:-:S04]  /*1ab0*/  FFMA.RM R18, R18, R25, 12582913 ;  /* 0x4b40000112127423 */ /* 0x000fc80000004019 */
[C---:B------:R-:W-:Y:S01]  /*1ac0*/  FADD R24, R18.reuse, -12583039 ;  /* 0xcb40007f12187421 */ /* 0x040fe20000000000 */
[----:B------:R-:W-:-:S03]  /*1ad0*/  SHF.L.U32 R45, R18, 0x17, RZ ;  /* 0x00000017122d7819 */ /* 0x000fc600000006ff */
[----:B------:R-:W-:-:S04]  /*1ae0*/  FFMA R24, R19, 1.4426950216293334961, -R24 ;  /* 0x3fb8aa3b13187823 */ /* 0x000fc80000000818 */
[----:B------:R-:W-:-:S06]  /*1af0*/  FFMA R24, R19, 1.925963033500011079e-08, R24 ;  /* 0x32a5706013187823 */ /* 0x000fcc0000000018 */
[----:B------:R-:W3:Y:S02]  /*1b00*/  MUFU.EX2 R24, R24 ;  /* 0x0000001800187308 */ /* 0x000ee40000000800 */
[----:B---3--:R-:W-:-:S04]  /*1b10*/  FMUL R45, R45, R24 ;  /* 0x000000182d2d7220 */ /* 0x008fc80000400000 */
[----:B-----5:R-:W-:-:S05]  /*1b20*/  FMUL R27, R32, R45 ;  /* 0x0000002d201b7220 */ /* 0x020fca0000400000 */
[----:B------:R-:W-:-:S04]  /*1b30*/  FMNMX R37, R27, 0.99000000953674316406, PT ;  /* 0x3f7d70a41b257809 */ /* 0x000fc80003800000 */
[----:B------:R-:W-:-:S13]  /*1b40*/  FSETP.GEU.AND P1, PT, R37, 0.0039215688593685626984, PT ;  /* 0x3b8080812500780b */ /* 0x000fda0003f2e000 */
[----:B------:R-:W-:Y:S05]  /*1b50*/  @!P1 BRA `(.L_x_42) ;  /* 0x00000004009c9947 */ /* 0x000fea0003800000 */
[----:B------:R-:W-:Y:S01]  /*1b60*/  FADD R38, -R37, 1 ;  /* 0x3f80000025267421 */ /* 0x000fe20000000100 */
[----:B------:R3:W4:Y:S01]  /*1b70*/  LDS R40, [R15+-0xc] ;  /* 0xfffff4000f287984 */ /* 0x0007220000000800 */
[----:B------:R-:W-:Y:S02]  /*1b80*/  BSSY.RECONVERGENT B2, `(.L_x_43) ;  /* 0x000000d000027945 */ /* 0x000fe40003800200 */
[----:B------:R-:W5:Y:S01]  /*1b90*/  MUFU.RCP R25, R38 ;  /* 0x0000002600197308 */ /* 0x000f620000001000 */
[----:B------:R3:W0:Y:S04]  /*1ba0*/  LDS R43, [R23] ;  /* 0x00000000172b7984 */ /* 0x0006280000000800 */
[----:B------:R3:W0:Y:S03]  /*1bb0*/  LDS.64 R18, [R15+-0x8] ;  /* 0xfffff8000f127984 */ /* 0x0006260000000a00 */
[----:B------:R-:W1:Y:S01]  /*1bc0*/  FCHK P1, R33, R38 ;  /* 0x0000002621007302 */ /* 0x000e620000020000 */
[----:B-----5:R-:W-:-:S04]  /*1bd0*/  FFMA R24, -R38, R25, 1 ;  /* 0x3f80000026187423 */ /* 0x020fc80000000119 */
[----:B------:R-:W-:-:S04]  /*1be0*/  FFMA R24, R25, R24, R25 ;  /* 0x0000001819187223 */ /* 0x000fc80000000019 */
[----:B------:R-:W-:-:S04]  /*1bf0*/  FFMA R25, R33, R24, RZ ;  /* 0x0000001821197223 */ /* 0x000fc800000000ff */
[----:B------:R-:W-:-:S04]  /*1c00*/  FFMA R36, -R38, R25, R33 ;  /* 0x0000001926247223 */ /* 0x000fc80000000121 */
[----:B------:R-:W-:Y:S01]  /*1c10*/  FFMA R36, R24, R36, R25 ;  /* 0x0000002418247223 */ /* 0x000fe20000000019 */
[----:B-1-3--:R-:W-:Y:S06]  /*1c20*/  @!P1 BRA `(.L_x_44) ;  /* 0x0000000000089947 */ /* 0x00afec0003800000 */
[----:B------:R-:W-:-:S07]  /*1c30*/  MOV R35, 0x1c50 ;  /* 0x00001c5000237802 */ /* 0x000fce0000000f00 */
[----:B0-2-4-:R-:W-:Y:S05]  /*1c40*/  CALL.REL.NOINC `($__internal_0_$__cuda_sm3x_div_rn_noftz_f32_slowpath) ;  /* 0x0000000400847944 */ /* 0x015fea0003c00000 */
.L_x_44:
[----:B0-2---:R-:W-:Y:S05]  /*1c50*/  BSYNC.RECONVERGENT B2 ;  /* 0x0000000000027941 */ /* 0x005fea0003800200 */
.L_x_43:
[----:B------:R-:W-:Y:S01]  /*1c60*/  FMUL R25, R9, R36 ;  /* 0x0000002409197220 */ /* 0x000fe20000400000 */
[C---:B------:R-:W-:Y:S01]  /*1c70*/  FMUL R41, R36.reuse, R12 ;  /* 0x0000000c24297220 */ /* 0x040fe20000400000 */
[C---:B------:R-:W-:Y:S01]  /*1c80*/  FMUL R39, R36.reuse, R7 ;  /* 0x0000000724277220 */ /* 0x040fe20000400000 */
[----:B------:R-:W-:Y:S01]  /*1c90*/  FMUL R42, R36, R8 ;  /* 0x00000008242a7220 */ /* 0x000fe20000400000 */
[----:B------:R-:W-:Y:S01]  /*1ca0*/  FSETP.GEU.AND P1, PT, R27, 0.99000000953674316406, PT ;  /* 0x3f7d70a41b00780b */ /* 0x000fe20003f2e000 */
[----:B----4-:R-:W-:Y:S01]  /*1cb0*/  FFMA R25, R40, R41, -R25 ;  /* 0x0000002928197223 */ /* 0x010fe20000000819 */
[----:B------:R-:W0:Y:S01]  /*1cc0*/  LDC R49, c[0x0][0x4a8] ;  /* 0x00012a00ff317b82 */ /* 0x000e220000000800 */
[----:B------:R-:W-:Y:S02]  /*1cd0*/  IMAD R48, R43, UR12, RZ ;  /* 0x0000000c2b307c24 */ /* 0x000fe4000f8e02ff */
[----:B------:R-:W-:-:S04]  /*1ce0*/  FFMA R24, R18, R39, R25 ;  /* 0x0000002712187223 */ /* 0x000fc80000000019 */
[----:B------:R-:W-:-:S05]  /*1cf0*/  FFMA R24, R19, R42, R24 ;  /* 0x0000002a13187223 */ /* 0x000fca0000000018 */
[----:B------:R-:W-:-:S05]  /*1d00*/  FSEL R24, R24, RZ, !P1 ;  /* 0x000000ff18187208 */ /* 0x000fca0004800000 */
[----:B------:R-:W-:-:S04]  /*1d10*/  FMUL R32, R32, R24 ;  /* 0x0000001820207220 */ /* 0x000fc80000400000 */
[C---:B------:R-:W-:Y:S01]  /*1d20*/  FMUL R32, R45.reuse, R32 ;  /* 0x000000202d207220 */ /* 0x040fe20000400000 */
[----:B------:R-:W-:Y:S01]  /*1d30*/  FMUL R45, R45, R24 ;  /* 0x000000182d2d7220 */ /* 0x000fe20000400000 */
[----:B0-----:R-:W-:Y:S02]  /*1d40*/  IADD3 R33, PT, PT, R48, UR13, R49 ;  /* 0x0000000d30217c10 */ /* 0x001fe4000fffe031 */
[----:B------:R-:W-:Y:S01]  /*1d50*/  FMUL R35, R32, -0.5 ;  /* 0xbf00000020237820 */ /* 0x000fe20000400000 */
[----:B------:R-:W0:Y:S01]  /*1d60*/  LDC.64 R24, c[0x0][0x580] ;  /* 0x00016000ff187b82 */ /* 0x000e220000000a00 */
[----:B------:R-:W-:Y:S02]  /*1d70*/  IADD3 R32, P1, PT, R33, UR14, RZ ;  /* 0x0000000e21207c10 */ /* 0x000fe4000ff3e0ff */
[----:B------:R-:W-:-:S04]  /*1d80*/  FMUL R46, R44, R35 ;  /* 0x000000232c2e7220 */ /* 0x000fc80000400000 */
[-C--:B------:R-:W-:Y:S01]  /*1d90*/  FMUL R51, R44, R46.reuse ;  /* 0x0000002e2c337220 */ /* 0x080fe20000400000 */
[----:B------:R-:W-:Y:S01]  /*1da0*/  FMUL R44, R26, R35 ;  /* 0x000000231a2c7220 */ /* 0x000fe20000400000 */
[----:B------:R-:W-:Y:S01]  /*1db0*/  IADD3 R49, PT, PT, R48, R49, RZ ;  /* 0x0000003130317210 */ /* 0x000fe20007ffe0ff */
[----:B------:R-:W1:Y:S01]  /*1dc0*/  LDC.64 R26, c[0x0][0x508] ;  /* 0x00014200ff1a7b82 */ /* 0x000e620000000a00 */
[----:B------:R-:W-:Y:S02]  /*1dd0*/  IMAD.X R33, RZ, RZ, UR15, P1 ;  /* 0x0000000fff217e24 */ /* 0x000fe400088e06ff */
[----:B------:R-:W-:Y:S01]  /*1de0*/  FFMA R44, R29, R35, R44 ;  /* 0x000000231d2c7223 */ /* 0x000fe2000000002c */
[----:B------:R-:W-:-:S03]  /*1df0*/  FMUL R29, R34, R46 ;  /* 0x0000002e221d7220 */ /* 0x000fc60000400000 */
[-C--:B------:R-:W-:Y:S01]  /*1e00*/  FFMA R44, R31, R46.reuse, R44 ;  /* 0x0000002e1f2c7223 */ /* 0x080fe2000000002c */
[-C--:B------:R-:W-:Y:S01]  /*1e10*/  FFMA R31, R30, R35.reuse, R29 ;  /* 0x000000231e1f7223 */ /* 0x080fe2000000001d */
[----:B------:R-:W-:Y:S01]  /*1e20*/  FMUL R29, R47, R35 ;  /* 0x000000232f1d7220 */ /* 0x000fe20000400000 */
[----:B------:R-:W-:Y:S01]  /*1e30*/  IADD3 R34, P1, PT, R49, UR14, RZ ;  /* 0x0000000e31227c10 */ /* 0x000fe2000ff3e0ff */
[C---:B------:R-:W-:Y:S01]  /*1e40*/  FMUL R49, R47.reuse, R46 ;  /* 0x0000002e2f317220 */ /* 0x040fe20000400000 */
[----:B------:R2:W-:Y:S01]  /*1e50*/  REDG.E.ADD.F32.FTZ.RN.STRONG.GPU desc[UR10][R32.64], R51 ;  /* 0x00000033200079a6 */ /* 0x0005e2000c12f30a */
[-C--:B------:R-:W-:Y:S01]  /*1e60*/  FMUL R47, R47, R29.reuse ;  /* 0x0000001d2f2f7220 */ /* 0x080fe20000400000 */
[----:B------:R-:W-:Y:S01]  /*1e70*/  FFMA R46, R28, R29, R31 ;  /* 0x0000001d1c2e7223 */ /* 0x000fe2000000001f */
[----:B------:R-:W-:Y:S01]  /*1e80*/  VIADD R30, R48, UR13 ;  /* 0x0000000d301e7c36 */ /* 0x000fe20008000000 */
[----:B------:R-:W3:Y:S01]  /*1e90*/  LDC.64 R28, c[0x0][0x430] ;  /* 0x00010c00ff1c7b82 */ /* 0x000ee20000000a00 */
[----:B------:R-:W-:-:S03]  /*1ea0*/  IADD3.X R35, PT, PT, RZ, UR15, RZ, P1, !PT ;  /* 0x0000000fff237c10 */ /* 0x000fc60008ffe4ff */
[----:B------:R-:W-:Y:S02]  /*1eb0*/  IADD3 R30, P1, PT, R30, UR14, RZ ;  /* 0x0000000e1e1e7c10 */ /* 0x000fe4000ff3e0ff */
[----:B------:R4:W-:Y:S01]  /*1ec0*/  REDG.E.ADD.F32.FTZ.RN.STRONG.GPU desc[UR10][R34.64], R49 ;  /* 0x00000031220079a6 */ /* 0x0009e2000c12f30a */
[----:B--2---:R-:W-:Y:S01]  /*1ed0*/  IADD3 R32, P2, PT, R48, UR14, RZ ;  /* 0x0000000e30207c10 */ /* 0x004fe2000ff5e0ff */
[C---:B------:R-:W-:Y:S02]  /*1ee0*/  IMAD R33, R43.reuse, UR9, RZ ;  /* 0x000000092b217c24 */ /* 0x040fe4000f8e02ff */
[----:B0-----:R-:W-:Y:S02]  /*1ef0*/  IMAD R48, R43, R24, RZ ;  /* 0x000000182b307224 */ /* 0x001fe400078e02ff */
[----:B------:R-:W-:Y:S01]  /*1f00*/  IMAD.X R31, RZ, RZ, UR15, P1 ;  /* 0x0000000fff1f7e24 */ /* 0x000fe200088e06ff */
[----:B-1----:R-:W-:Y:S01]  /*1f10*/  IADD3 R26, P1, PT, R33, R26, RZ ;  /* 0x0000001a211a7210 */ /* 0x002fe20007f3e0ff */
[----:B------:R-:W-:-:S02]  /*1f20*/  IMAD R24, R25, 0x2, R48 ;  /* 0x0000000219187824 */ /* 0x000fc400078e0230 */
[----:B------:R-:W-:Y:S01]  /*1f30*/  FMUL R51, R37, R42 ;  /* 0x0000002a25337220 */ /* 0x000fe20000400000 */
[----:B------:R-:W-:Y:S01]  /*1f40*/  IADD3.X R33, PT, PT, RZ, UR15, RZ, P2, !PT ;  /* 0x0000000fff217c10 */ /* 0x000fe200097fe4ff */
[----:B------:R0:W-:Y:S01]  /*1f50*/  REDG.E.ADD.F32.FTZ.RN.STRONG.GPU desc[UR10][R30.64], R49 ;  /* 0x000000311e0079a6 */ /* 0x0001e2000c12f30a */
[C---:B------:R-:W-:Y:S01]  /*1f60*/  IMAD.IADD R25, R24.reuse, 0x1, -R25 ;  /* 0x0000000118197824 */ /* 0x040fe200078e0a19 */
[----:B------:R-:W-:Y:S02]  /*1f70*/  IADD3.X R27, PT, PT, RZ, R27, RZ, P1, !PT ;  /* 0x0000001bff1b7210 */ /* 0x000fe40000ffe4ff */
[----:B------:R-:W-:Y:S01]  /*1f80*/  IADD3 R24, P1, PT, R24, UR16, RZ ;  /* 0x0000001018187c10 */ /* 0x000fe2000ff3e0ff */
[----:B------:R1:W-:Y:S01]  /*1f90*/  REDG.E.ADD.F32.FTZ.RN.STRONG.GPU desc[UR10][R32.64], R47 ;  /* 0x0000002f200079a6 */ /* 0x0003e2000c12f30a */
[----:B---3--:R-:W-:Y:S01]  /*1fa0*/  IMAD R42, R43, R28, RZ ;  /* 0x0000001c2b2a7224 */ /* 0x008fe200078e02ff */
[----:B----4-:R-:W-:Y:S02]  /*1fb0*/  IADD3 R34, P2, PT, R25, UR16, RZ ;  /* 0x0000001019227c10 */ /* 0x010fe4000ff5e0ff */
[----:B------:R-:W-:Y:S01]  /*1fc0*/  IADD3.X R25, PT, PT, RZ, UR17, RZ, P1, !PT ;  /* 0x00000011ff197c10 */ /* 0x000fe20008ffe4ff */
[----:B------:R2:W-:Y:S01]  /*1fd0*/  REDG.E.ADD.F32.FTZ.RN.STRONG.GPU desc[UR10][R26.64], R45 ;  /* 0x0000002d1a0079a6 */ /* 0x0005e2000c12f30a */
[----:B------:R-:W-:Y:S01]  /*1fe0*/  LEA R28, R29, R42, 0x1 ;  /* 0x0000002a1d1c7211 */ /* 0x000fe200078e08ff */
[----:B------:R-:W-:Y:S01]  /*1ff0*/  FMUL R39, R37, R39 ;  /* 0x0000002725277220 */ /* 0x000fe20000400000 */
[----:B0-----:R-:W-:Y:S01]  /*2000*/  IADD3 R30, P1, PT, R48, UR16, RZ ;  /* 0x00000010301e7c10 */ /* 0x001fe2000ff3e0ff */
[----:B------:R-:W-:Y:S01]  /*2010*/  IMAD.X R35, RZ, RZ, UR17, P2 ;  /* 0x00000011ff237e24 */ /* 0x000fe200090e06ff */
[----:B------:R0:W-:Y:S01]  /*2020*/  REDG.E.ADD.F32.FTZ.RN.STRONG.GPU desc[UR10][R24.64], R51 ;  /* 0x00000033180079a6 */ /* 0x0001e2000c12f30a */
[----:B-1----:R-:W-:-:S02]  /*2030*/  IADD3 R32, PT, PT, R28, -R29, RZ ;  /* 0x8000001d1c207210 */ /* 0x002fc40007ffe0ff */
[----:B------:R-:W-:Y:S01]  /*2040*/  IMAD.X R31, RZ, RZ, UR17, P1 ;  /* 0x00000011ff1f7e24 */ /* 0x000fe200088e06ff */
[----:B------:R-:W-:Y:S01]  /*2050*/  IADD3 R28, P1, PT, R28, UR18, RZ ;  /* 0x000000121c1c7c10 */ /* 0x000fe2000ff3e0ff */
[----:B------:R-:W-:Y:S01]  /*2060*/  FMUL R44, R44, -0.5 ;  /* 0xbf0000002c2c7820 */ /* 0x000fe20000400000 */
[----:B------:R-:W-:Y:S01]  /*2070*/  FMUL R33, R46, -0.5 ;  /* 0xbf0000002e217820 */ /* 0x000fe20000400000 */
[----:B--2---:R-:W-:Y:S01]  /*2080*/  IADD3 R26, P2, PT, R42, UR18, RZ ;  /* 0x000000122a1a7c10 */ /* 0x004fe2000ff5e0ff */
[----:B------:R-:W-:Y:S01]  /*2090*/  FMUL R41, R37, R41 ;  /* 0x0000002925297220 */ /* 0x000fe20000400000 */
[----:B------:R-:W-:Y:S01]  /*20a0*/  IMAD.X R29, RZ, RZ, UR19, P1 ;  /* 0x00000013ff1d7e24 */ /* 0x000fe200088e06ff */
[----:B------:R1:W-:Y:S01]  /*20b0*/  REDG.E.ADD.F32.FTZ.RN.STRONG.GPU desc[UR10][R34.64], R39 ;  /* 0x00000027220079a6 */ /* 0x0003e2000c12f30a */
[----:B0-----:R-:W-:Y:S02]  /*20c0*/  IADD3 R24, P1, PT, R32, UR18, RZ ;  /* 0x0000001220187c10 */ /* 0x001fe4000ff3e0ff */
[----:B------:R-:W-:Y:S01]  /*20d0*/  IADD3.X R27, PT, PT, RZ, UR19, RZ, P2, !PT ;  /* 0x00000013ff1b7c10 */ /* 0x000fe200097fe4ff */
[----:B------:R0:W-:Y:S02]  /*20e0*/  REDG.E.ADD.F32.FTZ.RN.STRONG.GPU desc[UR10][R30.64], R41 ;  /* 0x000000291e0079a6 */ /* 0x0001e4000c12f30a */
[----:B------:R-:W-:-:S02]  /*20f0*/  IMAD.X R25, RZ, RZ, UR19, P1 ;  /* 0x00000013ff197e24 */ /* 0x000fc400088e06ff */
[----:B------:R3:W-:Y:S01]  /*2100*/  REDG.E.ADD.F32.FTZ.RN.STRONG.GPU desc[UR10][R28.64], RZ ;  /* 0x000000ff1c0079a6 */ /* 0x0007e2000c12f30a */
[----:B-1----:R-:W-:Y:S01]  /*2110*/  FMUL R35, R13, R44 ;  /* 0x0000002c0d237220 */ /* 0x002fe20000400000 */
[----:B------:R-:W-:-:S04]  /*2120*/  FMUL R39, R6, R33 ;  /* 0x0000002106277220 */ /* 0x000fc80000400000 */
[----:B------:R3:W-:Y:S04]  /*2130*/  REDG.E.ADD.F32.FTZ.RN.STRONG.GPU desc[UR10][R24.64], R35 ;  /* 0x00000023180079a6 */ /* 0x0007e8000c12f30a */
[----:B------:R3:W-:Y:S01]  /*2140*/  REDG.E.ADD.F32.FTZ.RN.STRONG.GPU desc[UR10][R26.64], R39 ;  /* 0x000000271a0079a6 */ /* 0x0007e2000c12f30a */
[----:B0-----:R-:W-:-:S04]  /*2150*/  FMUL R31, R37, R40 ;  /* 0x00000028251f7220 */ /* 0x001fc80000400000 */
[----:B------:R-:W-:Y:S01]  /*2160*/  FMUL R30, R31, R12 ;  /* 0x0000000c1f1e7220 */ /* 0x000fe20000400000 */
[----:B------:R-:W-:-:S03]  /*2170*/  FMUL R18, R37, R18 ;  /* 0x0000001225127220 */ /* 0x000fc60000400000 */
[----:B------:R-:W-:Y:S01]  /*2180*/  FFMA R9, R9, R38, R30 ;  /* 0x0000002609097223 */ /* 0x000fe2000000001e */
[----:B------:R-:W-:-:S03]  /*2190*/  FMUL R19, R37, R19 ;  /* 0x0000001325137220 */ /* 0x000fc60000400000 */
[----:B------:R-:W-:Y:S01]  /*21a0*/  FFMA R18, R18, R7, R9 ;  /* 0x0000000712127223 */ /* 0x000fe20000000009 */
[----:B------:R-:W-:-:S03]  /*21b0*/  MOV R33, R36 ;  /* 0x0000002400217202 */ /* 0x000fc60000000f00 */
[----:B---3--:R-:W-:-:S07]  /*21c0*/  FFMA R9, R19, R8, R18 ;  /* 0x0000000813097223 */ /* 0x008fce0000000012 */
.L_x_42:
[----:B012---:R-:W-:Y:S05]  /*21d0*/  BSYNC.RECONVERGENT B1 ;  /* 0x0000000000017941 */ /* 0x007fea0003800200 */
.L_x_41:
[----:B------:R-:W-:Y:S01]  /*21e0*/  VIADD R15, R15, 0x30 ;  /* 0x000000300f0f7836 */ /* 0x000fe20000000000 */
[----:B------:R-:W-:Y:S01]  /*21f0*/  IADD3 R23, PT, PT, R23, 0x4, RZ ;  /* 0x0000000417177810 */ /* 0x000fe20007ffe0ff */
[----:B------:R-:W-:Y:S06]  /*2200*/  @P4 BRA `(.L_x_45) ;  /* 0xfffffff400b84947 */ /* 0x000fec000383ffff */
.L_x_40:
[----:B012---:R-:W-:Y:S05]  /*2210*/  BSYNC B0 ;  /* 0x0000000000007941 */ /* 0x007fea0003800000 */
.L_x_39:
[----:B------:R-:W-:Y:S01]  /*2220*/  VIADD R4, R4, -UR5 ;  /* 0x8000000504047c36 */ /* 0x000fe20008000000 */
[----:B------:R-:W-:Y:S01]  /*2230*/  MOV R22, R16 ;  /* 0x0000001000167202 */ /* 0x000fe20000000f00 */
[----:B------:R-:W-:Y:S06]  /*2240*/  @!P3 BRA `(.L_x_46) ;  /* 0xfffffff00030b947 */ /* 0x000fec000383ffff */
[----:B------:R-:W-:Y:S05]  /*2250*/  EXIT ;  /* 0x000000000000794d */ /* 0x000fea0003800000 */
        .weak           $__internal_0_$__cuda_sm3x_div_rn_noftz_f32_slowpath
        .type           $__internal_0_$__cuda_sm3x_div_rn_noftz_f32_slowpath,@function
        .size           $__internal_0_$__cuda_sm3x_div_rn_noftz_f32_slowpath,(.L_x_59 - $__internal_0_$__cuda_sm3x_div_rn_noftz_f32_slowpath)
$__internal_0_$__cuda_sm3x_div_rn_noftz_f32_slowpath:
[----:B------:R-:W-:Y:S01]  /*2260*/  SHF.R.U32.HI R25, RZ, 0x17, R38 ;  /* 0x00000017ff197819 */ /* 0x000fe20000011626 */
[----:B------:R-:W-:Y:S01]  /*2270*/  BSSY.RECONVERGENT B3, `(.L_x_47) ;  /* 0x0000064000037945 */ /* 0x000fe20003800200 */
[--C-:B------:R-:W-:Y:S02]  /*2280*/  SHF.R.U32.HI R24, RZ, 0x17, R33.reuse ;  /* 0x00000017ff187819 */ /* 0x100fe40000011621 */
[----:B------:R-:W-:Y:S02]  /*2290*/  LOP3.LUT R25, R25, 0xff, RZ, 0xc0, !PT ;  /* 0x000000ff19197812 */ /* 0x000fe400078ec0ff */
[----:B------:R-:W-:Y:S01]  /*22a0*/  LOP3.LUT R41, R24, 0xff, RZ, 0xc0, !PT ;  /* 0x000000ff18297812 */ /* 0x000fe200078ec0ff */
[----:B------:R-:W-:Y:S01]  /*22b0*/  IMAD.MOV.U32 R24, RZ, RZ, R33 ;  /* 0x000000ffff187224 */ /* 0x000fe200078e0021 */
[----:B------:R-:W-:Y:S01]  /*22c0*/  MOV R39, R38 ;  /* 0x0000002600277202 */ /* 0x000fe20000000f00 */
[----:B------:R-:W-:Y:S01]  /*22d0*/  VIADD R46, R25, 0xffffffff ;  /* 0xffffffff192e7836 */ /* 0x000fe20000000000 */
[----:B------:R-:W-:-:S04]  /*22e0*/  IADD3 R42, PT, PT, R41, -0x1, RZ ;  /* 0xffffffff292a7810 */ /* 0x000fc80007ffe0ff */
[----:B------:R-:W-:-:S04]  /*22f0*/  ISETP.GT.U32.AND P1, PT, R46, 0xfd, PT ;  /* 0x000000fd2e00780c */ /* 0x000fc80003f24070 */
[----:B------:R-:W-:-:S13]  /*2300*/  ISETP.GT.U32.OR P1, PT, R42, 0xfd, P1 ;  /* 0x000000fd2a00780c */ /* 0x000fda0000f24470 */
[----:B------:R-:W-:Y:S01]  /*2310*/  @!P1 IMAD.MOV.U32 R36, RZ, RZ, RZ ;  /* 0x000000ffff249224 */ /* 0x000fe200078e00ff */
[----:B------:R-:W-:Y:S06]  /*2320*/  @!P1 BRA `(.L_x_48) ;  /* 0x00000000005c9947 */ /* 0x000fec0003800000 */
[----:B------:R-:W-:Y:S02]  /*2330*/  FSETP.GTU.FTZ.AND P2, PT, |R38|, +INF , PT ;  /* 0x7f8000002600780b */ /* 0x000fe40003f5c200 */
[----:B------:R-:W-:-:S04]  /*2340*/  FSETP.GTU.FTZ.AND P1, PT, |R33|, +INF , PT ;  /* 0x7f8000002100780b */ /* 0x000fc80003f3c200 */
[----:B------:R-:W-:-:S13]  /*2350*/  PLOP3.LUT P1, PT, P1, P2, PT, 0xf8, 0x8f ;  /* 0x00000000008f781c */ /* 0x000fda0000f25f70 */
[----:B------:R-:W-:Y:S05]  /*2360*/  @P1 BRA `(.L_x_49) ;  /* 0x00000004004c1947 */ /* 0x000fea0003800000 */
[----:B------:R-:W-:-:S13]  /*2370*/  LOP3.LUT P1, RZ, R39, 0x7fffffff, R24, 0xc8, !PT ;  /* 0x7fffffff27ff7812 */ /* 0x000fda000782c818 */
[----:B------:R-:W-:Y:S05]  /*2380*/  @!P1 BRA `(.L_x_50) ;  /* 0x00000004003c9947 */ /* 0x000fea0003800000 */
[C---:B------:R-:W-:Y:S02]  /*2390*/  FSETP.NEU.FTZ.AND P5, PT, |R33|.reuse, +INF , PT ;  /* 0x7f8000002100780b */ /* 0x040fe40003fbd200 */
[----:B------:R-:W-:Y:S02]  /*23a0*/  FSETP.NEU.FTZ.AND P2, PT, |R38|, +INF , PT ;  /* 0x7f8000002600780b */ /* 0x000fe40003f5d200 */
[----:B------:R-:W-:-:S11]  /*23b0*/  FSETP.NEU.FTZ.AND P1, PT, |R33|, +INF , PT ;  /* 0x7f8000002100780b */ /* 0x000fd60003f3d200 */
[----:B------:R-:W-:Y:S05]  /*23c0*/  @!P2 BRA !P5, `(.L_x_50) ;  /* 0x00000004002ca947 */ /* 0x000fea0006800000 */
[----:B------:R-:W-:-:S04]  /*23d0*/  LOP3.LUT P5, RZ, R24, 0x7fffffff, RZ, 0xc0, !PT ;  /* 0x7fffffff18ff7812 */ /* 0x000fc800078ac0ff */
[----:B------:R-:W-:-:S13]  /*23e0*/  PLOP3.LUT P2, PT, P2, P5, PT, 0x2f, 0xf2 ;  /* 0x0000000000f2781c */ /* 0x000fda000174a577 */
[----:B------:R-:W-:Y:S05]  /*23f0*/  @P2 BRA `(.L_x_51) ;  /* 0x0000000400182947 */ /* 0x000fea0003800000 */
[----:B------:R-:W-:-:S04]  /*2400*/  LOP3.LUT P2, RZ, R39, 0x7fffffff, RZ, 0xc0, !PT ;  /* 0x7fffffff27ff7812 */ /* 0x000fc8000784c0ff */
[----:B------:R-:W-:-:S13]  /*2410*/  PLOP3.LUT P1, PT, P1, P2, PT, 0x2f, 0xf2 ;  /* 0x0000000000f2781c */ /* 0x000fda0000f24577 */
[----:B------:R-:W-:Y:S05]  /*2420*/  @P1 BRA `(.L_x_52) ;  /* 0x0000000400001947 */ /* 0x000fea0003800000 */
[----:B------:R-:W-:Y:S02]  /*2430*/  ISETP.GE.AND P1, PT, R42, RZ, PT ;  /* 0x000000ff2a00720c */ /* 0x000fe40003f26270 */
[----:B------:R-:W-:-:S11]  /*2440*/  ISETP.GE.AND P2, PT, R46, RZ, PT ;  /* 0x000000ff2e00720c */ /* 0x000fd60003f46270 */
[----:B------:R-:W-:Y:S01]  /*2450*/  @P1 MOV R36, RZ ;  /* 0x000000ff00241202 */ /* 0x000fe20000000f00 */
[----:B------:R-:W-:Y:S02]  /*2460*/  @!P1 IMAD.MOV.U32 R36, RZ, RZ, -0x40 ;  /* 0xffffffc0ff249424 */ /* 0x000fe400078e00ff */
[----:B------:R-:W-:Y:S01]  /*2470*/  @!P1 FFMA R24, R33, 1.84467440737095516160e+19, RZ ;  /* 0x5f80000021189823 */ /* 0x000fe200000000ff */
[----:B------:R-:W-:Y:S02]  /*2480*/  @!P2 FFMA R39, R38, 1.84467440737095516160e+19, RZ ;  /* 0x5f8000002627a823 */ /* 0x000fe400000000ff */
[----:B------:R-:W-:-:S07]  /*2490*/  @!P2 IADD3 R36, PT, PT, R36, 0x40, RZ ;  /* 0x000000402424a810 */ /* 0x000fce0007ffe0ff */
.L_x_48:
[----:B------:R-:W-:Y:S01]  /*24a0*/  LEA R42, R25, 0xc0800000, 0x17 ;  /* 0xc0800000192a7811 */ /* 0x000fe200078eb8ff */
[----:B------:R-:W-:Y:S01]  /*24b0*/  BSSY.RECONVERGENT B4, `(.L_x_53) ;  /* 0x0000036000047945 */ /* 0x000fe20003800200 */
[----:B------:R-:W-:-:S03]  /*24c0*/  IADD3 R41, PT, PT, R41, -0x7f, RZ ;  /* 0xffffff8129297810 */ /* 0x000fc60007ffe0ff */
[----:B------:R-:W-:Y:S02]  /*24d0*/  IMAD.IADD R46, R39, 0x1, -R42 ;  /* 0x00000001272e7824 */ /* 0x000fe400078e0a2a */
[C---:B------:R-:W-:Y:S01]  /*24e0*/  IMAD R24, R41.reuse, -0x800000, R24 ;  /* 0xff80000029187824 */ /* 0x040fe200078e0218 */
[----:B------:R-:W-:Y:S01]  /*24f0*/  IADD3 R41, PT, PT, R41, 0x7f, -R25 ;  /* 0x0000007f29297810 */ /* 0x000fe20007ffe819 */
[----:B------:R-:W0:Y:S01]  /*2500*/  MUFU.RCP R33, R46 ;  /* 0x0000002e00217308 */ /* 0x000e220000001000 */
[----:B------:R-:W-:-:S03]  /*2510*/  FADD.FTZ R39, -R46, -RZ ;  /* 0x800000ff2e277221 */ /* 0x000fc60000010100 */
[----:B------:R-:W-:Y:S02]  /*2520*/  IMAD.IADD R41, R41, 0x1, R36 ;  /* 0x0000000129297824 */ /* 0x000fe400078e0224 */
[----:B0-----:R-:W-:-:S04]  /*2530*/  FFMA R42, R33, R39, 1 ;  /* 0x3f800000212a7423 */ /* 0x001fc80000000027 */
[----:B------:R-:W-:-:S04]  /*2540*/  FFMA R33, R33, R42, R33 ;  /* 0x0000002a21217223 */ /* 0x000fc80000000021 */
[----:B------:R-:W-:-:S04]  /*2550*/  FFMA R42, R24, R33, RZ ;  /* 0x00000021182a7223 */ /* 0x000fc800000000ff */
[----:B------:R-:W-:-:S04]  /*2560*/  FFMA R48, R39, R42, R24 ;  /* 0x0000002a27307223 */ /* 0x000fc80000000018 */
[----:B------:R-:W-:-:S04]  /*2570*/  FFMA R42, R33, R48, R42 ;  /* 0x00000030212a7223 */ /* 0x000fc8000000002a */
[----:B------:R-:W-:-:S04]  /*2580*/  FFMA R39, R39, R42, R24 ;  /* 0x0000002a27277223 */ /* 0x000fc80000000018 */
[----:B------:R-:W-:-:S05]  /*2590*/  FFMA R24, R33, R39, R42 ;  /* 0x0000002721187223 */ /* 0x000fca000000002a */
[----:B------:R-:W-:-:S04]  /*25a0*/  SHF.R.U32.HI R25, RZ, 0x17, R24 ;  /* 0x00000017ff197819 */ /* 0x000fc80000011618 */
[----:B------:R-:W-:-:S04]  /*25b0*/  LOP3.LUT R25, R25, 0xff, RZ, 0xc0, !PT ;  /* 0x000000ff19197812 */ /* 0x000fc800078ec0ff */
[----:B------:R-:W-:-:S05]  /*25c0*/  IADD3 R46, PT, PT, R25, R41, RZ ;  /* 0x00000029192e7210 */ /* 0x000fca0007ffe0ff */
[----:B------:R-:W-:-:S05]  /*25d0*/  VIADD R25, R46, 0xffffffff ;  /* 0xffffffff2e197836 */ /* 0x000fca0000000000 */
[----:B------:R-:W-:-:S13]  /*25e0*/  ISETP.GE.U32.AND P1, PT, R25, 0xfe, PT ;  /* 0x000000fe1900780c */ /* 0x000fda0003f26070 */
[----:B------:R-:W-:Y:S05]  /*25f0*/  @!P1 BRA `(.L_x_54) ;  /* 0x0000000000809947 */ /* 0x000fea0003800000 */
[----:B------:R-:W-:-:S13]  /*2600*/  ISETP.GT.AND P1, PT, R46, 0xfe, PT ;  /* 0x000000fe2e00780c */ /* 0x000fda0003f24270 */
[----:B------:R-:W-:Y:S05]  /*2610*/  @P1 BRA `(.L_x_55) ;  /* 0x00000000006c1947 */ /* 0x000fea0003800000 */
[----:B------:R-:W-:-:S13]  /*2620*/  ISETP.GE.AND P1, PT, R46, 0x1, PT ;  /* 0x000000012e00780c */ /* 0x000fda0003f26270 */
[----:B------:R-:W-:Y:S05]  /*2630*/  @P1 BRA `(.L_x_56) ;  /* 0x0000000000741947 */ /* 0x000fea0003800000 */
[----:B------:R-:W-:Y:S02]  /*2640*/  ISETP.GE.AND P1, PT, R46, -0x18, PT ;  /* 0xffffffe82e00780c */ /* 0x000fe40003f26270 */
[----:B------:R-:W-:-:S11]  /*2650*/  LOP3.LUT R24, R24, 0x80000000, RZ, 0xc0, !PT ;  /* 0x8000000018187812 */ /* 0x000fd600078ec0ff */
[----:B------:R-:W-:Y:S05]  /*2660*/  @!P1 BRA `(.L_x_56) ;  /* 0x0000000000689947 */ /* 0x000fea0003800000 */
[-CC-:B------:R-:W-:Y:S01]  /*2670*/  FFMA.RZ R25, R33, R39.reuse, R42.reuse ;  /* 0x0000002721197223 */ /* 0x180fe2000000c02a */
[C---:B------:R-:W-:Y:S02]  /*2680*/  ISETP.NE.AND P5, PT, R46.reuse, RZ, PT ;  /* 0x000000ff2e00720c */ /* 0x040fe40003fa5270 */
[C---:B------:R-:W-:Y:S02]  /*2690*/  ISETP.NE.AND P2, PT, R46.reuse, RZ, PT ;  /* 0x000000ff2e00720c */ /* 0x040fe40003f45270 */
[----:B------:R-:W-:Y:S01]  /*26a0*/  LOP3.LUT R36, R25, 0x7fffff, RZ, 0xc0, !PT ;  /* 0x007fffff19247812 */ /* 0x000fe200078ec0ff */
[CCC-:B------:R-:W-:Y:S01]  /*26b0*/  FFMA.RP R25, R33.reuse, R39.reuse, R42.reuse ;  /* 0x0000002721197223 */ /* 0x1c0fe2000000802a */
[----:B------:R-:W-:Y:S01]  /*26c0*/  FFMA.RM R42, R33, R39, R42 ;  /* 0x00000027212a7223 */ /* 0x000fe2000000402a */
[----:B------:R-:W-:Y:S01]  /*26d0*/  IADD3 R33, PT, PT, R46, 0x20, RZ ;  /* 0x000000202e217810 */ /* 0x000fe20007ffe0ff */
[----:B------:R-:W-:Y:S01]  /*26e0*/  IMAD.MOV R39, RZ, RZ, -R46 ;  /* 0x000000ffff277224 */ /* 0x000fe200078e0a2e */
[----:B------:R-:W-:-:S02]  /*26f0*/  LOP3.LUT R36, R36, 0x800000, RZ, 0xfc, !PT ;  /* 0x0080000024247812 */ /* 0x000fc400078efcff */
[----:B------:R-:W-:Y:S02]  /*2700*/  FSETP.NEU.FTZ.AND P1, PT, R25, R42, PT ;  /* 0x0000002a1900720b */ /* 0x000fe40003f3d000 */
[----:B------:R-:W-:Y:S02]  /*2710*/  SHF.L.U32 R33, R36, R33, RZ ;  /* 0x0000002124217219 */ /* 0x000fe400000006ff */
[----:B------:R-:W-:Y:S02]  /*2720*/  SEL R25, R39, RZ, P5 ;  /* 0x000000ff27197207 */ /* 0x000fe40002800000 */
[----:B------:R-:W-:Y:S02]  /*2730*/  ISETP.NE.AND P2, PT, R33, RZ, P2 ;  /* 0x000000ff2100720c */ /* 0x000fe40001745270 */
[----:B------:R-:W-:Y:S02]  /*2740*/  SHF.R.U32.HI R25, RZ, R25, R36 ;  /* 0x00000019ff197219 */ /* 0x000fe40000011624 */
[----:B------:R-:W-:-:S02]  /*2750*/  PLOP3.LUT P1, PT, P1, P2, PT, 0xf8, 0x8f ;  /* 0x00000000008f781c */ /* 0x000fc40000f25f70 */
[----:B------:R-:W-:Y:S02]  /*2760*/  SHF.R.U32.HI R36, RZ, 0x1, R25 ;  /* 0x00000001ff247819 */ /* 0x000fe40000011619 */
[----:B------:R-:W-:-:S04]  /*2770*/  SEL R33, RZ, 0x1, !P1 ;  /* 0x00000001ff217807 */ /* 0x000fc80004800000 */
[----:B------:R-:W-:-:S04]  /*2780*/  LOP3.LUT R42, R33, 0x1, R36, 0xf8, !PT ;  /* 0x00000001212a7812 */ /* 0x000fc800078ef824 */
[----:B------:R-:W-:-:S04]  /*2790*/  LOP3.LUT R25, R42, R25, RZ, 0xc0, !PT ;  /* 0x000000192a197212 */ /* 0x000fc800078ec0ff */
[----:B------:R-:W-:-:S04]  /*27a0*/  IADD3 R25, PT, PT, R36, R25, RZ ;  /* 0x0000001924197210 */ /* 0x000fc80007ffe0ff */
[----:B------:R-:W-:Y:S01]  /*27b0*/  LOP3.LUT R24, R25, R24, RZ, 0xfc, !PT ;  /* 0x0000001819187212 */ /* 0x000fe200078efcff */
[----:B------:R-:W-:Y:S06]  /*27c0*/  BRA `(.L_x_56) ;  /* 0x0000000000107947 */ /* 0x000fec0003800000 */
.L_x_55:
[----:B------:R-:W-:-:S04]  /*27d0*/  LOP3.LUT R24, R24, 0x80000000, RZ, 0xc0, !PT ;  /* 0x8000000018187812 */ /* 0x000fc800078ec0ff */
[----:B------:R-:W-:Y:S01]  /*27e0*/  LOP3.LUT R24, R24, 0x7f800000, RZ, 0xfc, !PT ;  /* 0x7f80000018187812 */ /* 0x000fe200078efcff */
[----:B------:R-:W-:Y:S06]  /*27f0*/  BRA `(.L_x_56) ;  /* 0x0000000000047947 */ /* 0x000fec0003800000 */
.L_x_54:
[----:B------:R-:W-:-:S07]  /*2800*/  IMAD R24, R41, 0x800000, R24 ;  /* 0x0080000029187824 */ /* 0x000fce00078e0218 */
.L_x_56:
[----:B------:R-:W-:Y:S05]  /*2810*/  BSYNC.RECONVERGENT B4 ;  /* 0x0000000000047941 */ /* 0x000fea0003800200 */
.L_x_53:
[----:B------:R-:W-:Y:S05]  /*2820*/  BRA `(.L_x_57) ;  /* 0x0000000000207947 */ /* 0x000fea0003800000 */
.L_x_52:
[----:B------:R-:W-:-:S04]  /*2830*/  LOP3.LUT R24, R39, 0x80000000, R24, 0x48, !PT ;  /* 0x8000000027187812 */ /* 0x000fc800078e4818 */
[----:B------:R-:W-:Y:S01]  /*2840*/  LOP3.LUT R24, R24, 0x7f800000, RZ, 0xfc, !PT ;  /* 0x7f80000018187812 */ /* 0x000fe200078efcff */
[----:B------:R-:W-:Y:S06]  /*2850*/  BRA `(.L_x_57) ;  /* 0x0000000000147947 */ /* 0x000fec0003800000 */
.L_x_51:
[----:B------:R-:W-:Y:S01]  /*2860*/  LOP3.LUT R24, R39, 0x80000000, R24, 0x48, !PT ;  /* 0x8000000027187812 */ /* 0x000fe200078e4818 */
[----:B------:R-:W-:Y:S06]  /*2870*/  BRA `(.L_x_57) ;  /* 0x00000000000c7947 */ /* 0x000fec0003800000 */
.L_x_50:
[----:B------:R-:W0:Y:S01]  /*2880*/  MUFU.RSQ R24, -QNAN ;  /* 0xffc0000000187908 */ /* 0x000e220000001400 */
[----:B------:R-:W-:Y:S05]  /*2890*/  BRA `(.L_x_57) ;  /* 0x0000000000047947 */ /* 0x000fea0003800000 */
.L_x_49:
[----:B------:R-:W-:-:S07]  /*28a0*/  FADD.FTZ R24, R33, R38 ;  /* 0x0000002621187221 */ /* 0x000fce0000010000 */
.L_x_57:
[----:B------:R-:W-:Y:S05]  /*28b0*/  BSYNC.RECONVERGENT B3 ;  /* 0x0000000000037941 */ /* 0x000fea0003800200 */
.L_x_47:
[----:B------:R-:W-:Y:S01]  /*28c0*/  HFMA2 R25, -RZ, RZ, 0, 0 ;  /* 0x00000000ff197431 */ /* 0x000fe200000001ff */
[----:B0-----:R-:W-:Y:S01]  /*28d0*/  MOV R36, R24 ;  /* 0x0000001800247202 */ /* 0x001fe20000000f00 */
[----:B------:R-:W-:-:S04]  /*28e0*/  IMAD.MOV.U32 R24, RZ, RZ, R35 ;  /* 0x000000ffff187224 */ /* 0x000fc800078e0023 */
[----:B------:R-:W-:Y:S05]  /*28f0*/  RET.REL.NODEC R24 `(__kernel__splat_tiled_bwd_diff) ;  /* 0xffffffd418c07950 */ /* 0x000fea0003c3ffff */
.L_x_58:
        /* <DEDUP_REMOVED lines=16> */
.L_x_59:


//--------------------- .nv.shared._Z21__kernel__splat_tiled10TensorViewS_16DiffTensorView_0S0_S0_S0_S0_S_iiii --------------------------
	.section	.nv.shared._Z21__kernel__splat_tiled10TensorViewS_16DiffTensorView_0S0_S0_S0_S0_S_iiii,"aw",@nobits
	.sectionflags	@""
	.align	8
.nv.shared._Z21__kernel__splat_tiled10TensorViewS_16DiffTensorView_0S0_S0_S0_S0_S_iiii:
	.zero		13312


//--------------------- .nv.shared.reserved.0     --------------------------
	.section	.nv.shared.reserved.0,"aw",@nobits
	.weak		__nv_reservedSMEM_offset_0_alias
	.size		__nv_reservedSMEM_offset_0_alias, 0, 64
	.other		__nv_reservedSMEM_offset_0_alias,@"STO_CUDA_RESERVED_SHARED STV_DEFAULT"
__nv_reservedSMEM_offset_0_alias:
	.zero		0
	.zero		64


//--------------------- .nv.shared.__kernel__splat_tiled_fwd_diff --------------------------
	.section	.nv.shared.__kernel__splat_tiled_fwd_diff,"aw",@nobits
	.sectionflags	@""
	.align	8
.nv.shared.__kernel__splat_tiled_fwd_diff:
	.zero		13312


//--------------------- .nv.shared.__kernel__splat_tiled_bwd_diff --------------------------
	.section	.nv.shared.__kernel__splat_tiled_bwd_diff,"aw",@nobits
	.sectionflags	@""
	.align	8
.nv.shared.__kernel__splat_tiled_bwd_diff:
	.zero		14336


//--------------------- .nv.constant0._Z21__kernel__splat_tiled10TensorViewS_16DiffTensorView_0S0_S0_S0_S0_S_iiii --------------------------
	.section	.nv.constant0._Z21__kernel__splat_tiled10TensorViewS_16DiffTensorView_0S0_S0_S0_S0_S_iiii,"a",@progbits
	.sectionflags	@""
	.align	4
.nv.constant0._Z21__kernel__splat_tiled10TensorViewS_16DiffTensorView_0S0_S0_S0_S0_S_iiii:
	.zero		1640


//--------------------- .nv.constant0.__kernel__splat_tiled_fwd_diff --------------------------
	.section	.nv.constant0.__kernel__splat_tiled_fwd_diff,"a",@progbits
	.sectionflags	@""
	.align	4
.nv.constant0.__kernel__splat_tiled_fwd_diff:
	.zero		1640


//--------------------- .nv.constant0.__kernel__splat_tiled_bwd_diff --------------------------
	.section	.nv.constant0.__kernel__splat_tiled_bwd_diff,"a",@progbits
	.sectionflags	@""
	.align	4
.nv.constant0.__kernel__splat_tiled_bwd_diff:
	.zero		1640


//--------------------- SYMBOLS --------------------------

	.type		.nv.reservedSmem.offset0,@object
	.size		.nv.reservedSmem.offset0,0x4
	.type		.nv.reservedSmem.cap,@object
	.size		.nv.reservedSmem.cap,0x4
